// auto-generated by cutlass_sweep.gemm — config: {"arch": "sm_100", "cluster_m": 2, "cluster_n": 1, "dtype": "e5m2", "stages": 4, "tile_k": 128, "tile_m": 64, "tile_n": 256}
#include "cutlass/cutlass.h"
#include "cutlass/gemm/collective/collective_builder.hpp"
#include "cutlass/gemm/device/gemm_universal_adapter.h"
#include "cutlass/gemm/kernel/gemm_universal.hpp"
#include "cutlass/epilogue/collective/collective_builder.hpp"

using ElemA = cutlass::float_e5m2_t;
using ElemB = cutlass::float_e5m2_t;
using ElemCD = cutlass::float_e5m2_t;
using Acc  = float;
using TileShape    = cute::Shape<cute::_64, cute::_256, cute::_128>;
using ClusterShape = cute::Shape<cute::_2, cute::_1, cute::_1>;

using CollectiveEpilogue = typename cutlass::epilogue::collective::CollectiveBuilder<
    cutlass::arch::Sm100, cutlass::arch::OpClassTensorOp,
    TileShape, ClusterShape,
    cutlass::epilogue::collective::EpilogueTileAuto,
    Acc, Acc,
    ElemCD, cutlass::layout::RowMajor, 128 / cutlass::sizeof_bits<ElemCD>::value,
    ElemCD, cutlass::layout::RowMajor, 128 / cutlass::sizeof_bits<ElemCD>::value,
    cutlass::epilogue::collective::EpilogueScheduleAuto
  >::CollectiveOp;

using CollectiveMainloop = typename cutlass::gemm::collective::CollectiveBuilder<
    cutlass::arch::Sm100, cutlass::arch::OpClassTensorOp,
    ElemA, cutlass::layout::RowMajor, 128 / cutlass::sizeof_bits<ElemA>::value,
    ElemB, cutlass::layout::ColumnMajor, 128 / cutlass::sizeof_bits<ElemB>::value,
    Acc,
    TileShape, ClusterShape,
    cutlass::gemm::collective::StageCount<4>,
    cutlass::gemm::collective::KernelScheduleAuto
  >::CollectiveOp;

using GemmKernel = cutlass::gemm::kernel::GemmUniversal<
    cute::Shape<int,int,int,int>,
    CollectiveMainloop,
    CollectiveEpilogue
>;
using Gemm = cutlass::gemm::device::GemmUniversalAdapter<GemmKernel>;

// Force the device kernel symbol into the cubin without needing a host main.
auto* _anchor = &cutlass::device_kernel<GemmKernel>;


// ===== COMPILED SASS (sm_100a) =====

	.target	sm_100a

	.elftype	@"ET_EXEC"


//--------------------- .note.nv.tkinfo           --------------------------
	.section	.note.nv.tkinfo,"",@"SHT_NOTE"
	.sectionflags	@"SHF_NOTE_NV_TKINFO"
	.tkinfo
        /*0018*/ 	.word	0x00000002
        /*0030*/ 	.string	""
        /*0030*/ 	.string	"ptxas"
        /*0030*/ 	.string	"Cuda compilation tools, release 13.0, V13.0.88"
        /*0030*/ 	.string	"Build cuda_13.0.r13.0/compiler.36424714_0"
        /*0030*/ 	.string	"-arch sm_100a -m 64 "



//--------------------- .note.nv.cuinfo           --------------------------
	.section	.note.nv.cuinfo,"",@"SHT_NOTE"
	.sectionflags	@"SHF_NOTE_NV_CUINFO"
        /*0018*/ 	.short	0x0002
        /*001a*/ 	.short	0x0064
        /*001c*/ 	.short	0x0082
	.zero		2


//--------------------- .nv.info                  --------------------------
	.section	.nv.info,"",@"SHT_CUDA_INFO"
	.align	4


	//----- nvinfo : EIATTR_REGCOUNT
	.align		4
        /*0000*/ 	.byte	0x04, 0x2f
        /*0002*/ 	.short	(.L_20 - .L_19)
	.align		4
.L_19:
        /*0004*/ 	.word	index@(_ZN7cutlass13device_kernelINS_4gemm6kernel13GemmUniversalIN4cute5tupleIJiiiiEEENS1_10collective13CollectiveMmaINS1_35MainloopSm100TmaUmmaWarpSpecializedILi4ELi2ELi4ENS5_IJNS4_1CILi2EEENSA_ILi1EEESC_EEEEENS5_IJNSA_ILi64EEENSA_ILi256EEENSA_ILi128EEEEEENS_12float_e5m2_tENS5_IJlSC_lEEESJ_SK_NS4_8TiledMMAINS4_8MMA_AtomIJNS4_10MMA_TraitsINS4_19SM100_MMA_F8F6F4_SSEJSJ_SJ_fSF_SG_NS4_17integral_constantINS4_4UMMA5MajorELSR_0EEESS_NSP_INSQ_7ScaleInELST_0EEESU_EEEEEENS4_6LayoutINS5_IJSC_SC_SC_EEENS5_IJNSA_ILi0EEESZ_SZ_EEEEENS5_IJNS4_10UnderscoreES12_S12_EEEEENS4_13SM90_TMA_LOADENS4_14ComposedLayoutINS4_7SwizzleILi3ELi4ELi3EEENS4_18smem_ptr_flag_bitsILi8EEENSX_INS5_IJNSA_ILi8EEESH_EEENS5_IJSH_SC_EEEEEEEvNS4_8identityENS4_23SM90_TMA_LOAD_MULTICASTES1F_vS1G_EENS_8epilogue10collective18CollectiveEpilogueINS1J_23Sm100TmaWarpSpecializedILi4ELi2ELi32ELb0ELb0EEEJSI_NS5_IJNSX_ISF_SC_EES1O_EEESJ_SK_SJ_SK_NS1J_6fusion15FusionCallbacksIS1N_NS1Q_17LinearCombinationISJ_fSJ_fLNS_15FloatRoundStyleE2EEESI_S1P_JEEENS4_5SM1004TMEM4LOAD26SM100_TMEM_LOAD_16dp32b32xES15_NS16_INS17_ILi2ELi4ELi3EEES1A_NSX_INS5_IJS1B_SF_EEENS5_IJSF_SC_EEEEEEENS4_39AutoVectorizingCopyWithAssumedAlignmentILi128EEENS4_14SM90_TMA_STOREES24_S26_S26_EEEvvEEEEvNT_6ParamsE)
        /*0008*/ 	.word	0x00000075


	//----- nvinfo : EIATTR_FRAME_SIZE
	.align		4
.L_20:
        /*000c*/ 	.byte	0x04, 0x11
        /*000e*/ 	.short	(.L_22 - .L_21)
	.align		4
.L_21:
        /*0010*/ 	.word	index@($__internal_2_$__cuda_sm10x_tcgen05_guardrail_trap_unallocated_columns_being_dealloced)
        /*0014*/ 	.word	0x00000000


	//----- nvinfo : EIATTR_FRAME_SIZE
	.align		4
.L_22:
        /*0018*/ 	.byte	0x04, 0x11
        /*001a*/ 	.short	(.L_24 - .L_23)
	.align		4
.L_23:
        /*001c*/ 	.word	index@($__internal_1_$__cuda_sm10x_tcgen05_guardrail_trap_phase_invalid_during_alloc)
        /*0020*/ 	.word	0x00000000


	//----- nvinfo : EIATTR_FRAME_SIZE
	.align		4
.L_24:
        /*0024*/ 	.byte	0x04, 0x11
        /*0026*/ 	.short	(.L_26 - .L_25)
	.align		4
.L_25:
        /*0028*/ 	.word	index@($__internal_0_$__cuda_sm10x_tcgen05_guardrail_trap_col_being_dealloced_not_returned_by_alloc)
        /*002c*/ 	.word	0x00000000


	//----- nvinfo : EIATTR_FRAME_SIZE
	.align		4
.L_26:
        /*0030*/ 	.byte	0x04, 0x11
        /*0032*/ 	.short	(.L_28 - .L_27)
	.align		4
.L_27:
        /*0034*/ 	.word	index@(_ZN7cutlass13device_kernelINS_4gemm6kernel13GemmUniversalIN4cute5tupleIJiiiiEEENS1_10collective13CollectiveMmaINS1_35MainloopSm100TmaUmmaWarpSpecializedILi4ELi2ELi4ENS5_IJNS4_1CILi2EEENSA_ILi1EEESC_EEEEENS5_IJNSA_ILi64EEENSA_ILi256EEENSA_ILi128EEEEEENS_12float_e5m2_tENS5_IJlSC_lEEESJ_SK_NS4_8TiledMMAINS4_8MMA_AtomIJNS4_10MMA_TraitsINS4_19SM100_MMA_F8F6F4_SSEJSJ_SJ_fSF_SG_NS4_17integral_constantINS4_4UMMA5MajorELSR_0EEESS_NSP_INSQ_7ScaleInELST_0EEESU_EEEEEENS4_6LayoutINS5_IJSC_SC_SC_EEENS5_IJNSA_ILi0EEESZ_SZ_EEEEENS5_IJNS4_10UnderscoreES12_S12_EEEEENS4_13SM90_TMA_LOADENS4_14ComposedLayoutINS4_7SwizzleILi3ELi4ELi3EEENS4_18smem_ptr_flag_bitsILi8EEENSX_INS5_IJNSA_ILi8EEESH_EEENS5_IJSH_SC_EEEEEEEvNS4_8identityENS4_23SM90_TMA_LOAD_MULTICASTES1F_vS1G_EENS_8epilogue10collective18CollectiveEpilogueINS1J_23Sm100TmaWarpSpecializedILi4ELi2ELi32ELb0ELb0EEEJSI_NS5_IJNSX_ISF_SC_EES1O_EEESJ_SK_SJ_SK_NS1J_6fusion15FusionCallbacksIS1N_NS1Q_17LinearCombinationISJ_fSJ_fLNS_15FloatRoundStyleE2EEESI_S1P_JEEENS4_5SM1004TMEM4LOAD26SM100_TMEM_LOAD_16dp32b32xES15_NS16_INS17_ILi2ELi4ELi3EEES1A_NSX_INS5_IJS1B_SF_EEENS5_IJSF_SC_EEEEEEENS4_39AutoVectorizingCopyWithAssumedAlignmentILi128EEENS4_14SM90_TMA_STOREES24_S26_S26_EEEvvEEEEvNT_6ParamsE)
        /*0038*/ 	.word	0x00000000


	//----- nvinfo : EIATTR_MIN_STACK_SIZE
	.align		4
.L_28:
        /*003c*/ 	.byte	0x04, 0x12
        /*003e*/ 	.short	(.L_30 - .L_29)
	.align		4
.L_29:
        /*0040*/ 	.word	index@(_ZN7cutlass13device_kernelINS_4gemm6kernel13GemmUniversalIN4cute5tupleIJiiiiEEENS1_10collective13CollectiveMmaINS1_35MainloopSm100TmaUmmaWarpSpecializedILi4ELi2ELi4ENS5_IJNS4_1CILi2EEENSA_ILi1EEESC_EEEEENS5_IJNSA_ILi64EEENSA_ILi256EEENSA_ILi128EEEEEENS_12float_e5m2_tENS5_IJlSC_lEEESJ_SK_NS4_8TiledMMAINS4_8MMA_AtomIJNS4_10MMA_TraitsINS4_19SM100_MMA_F8F6F4_SSEJSJ_SJ_fSF_SG_NS4_17integral_constantINS4_4UMMA5MajorELSR_0EEESS_NSP_INSQ_7ScaleInELST_0EEESU_EEEEEENS4_6LayoutINS5_IJSC_SC_SC_EEENS5_IJNSA_ILi0EEESZ_SZ_EEEEENS5_IJNS4_10UnderscoreES12_S12_EEEEENS4_13SM90_TMA_LOADENS4_14ComposedLayoutINS4_7SwizzleILi3ELi4ELi3EEENS4_18smem_ptr_flag_bitsILi8EEENSX_INS5_IJNSA_ILi8EEESH_EEENS5_IJSH_SC_EEEEEEEvNS4_8identityENS4_23SM90_TMA_LOAD_MULTICASTES1F_vS1G_EENS_8epilogue10collective18CollectiveEpilogueINS1J_23Sm100TmaWarpSpecializedILi4ELi2ELi32ELb0ELb0EEEJSI_NS5_IJNSX_ISF_SC_EES1O_EEESJ_SK_SJ_SK_NS1J_6fusion15FusionCallbacksIS1N_NS1Q_17LinearCombinationISJ_fSJ_fLNS_15FloatRoundStyleE2EEESI_S1P_JEEENS4_5SM1004TMEM4LOAD26SM100_TMEM_LOAD_16dp32b32xES15_NS16_INS17_ILi2ELi4ELi3EEES1A_NSX_INS5_IJS1B_SF_EEENS5_IJSF_SC_EEEEEEENS4_39AutoVectorizingCopyWithAssumedAlignmentILi128EEENS4_14SM90_TMA_STOREES24_S26_S26_EEEvvEEEEvNT_6ParamsE)
        /*0044*/ 	.word	0x00000000
.L_30:


//--------------------- .nv.compat                --------------------------
	.section	.nv.compat,"",@"SHT_CUDA_COMPAT_INFO"
	.align	4
        /*0000*/ 	.byte	0x02, 0x09, 0x01, 0x00, 0x02, 0x02, 0x02, 0x00, 0x02, 0x05, 0x05, 0x00, 0x03, 0x07, 0x01, 0x01
        /*0010*/ 	.byte	0x02, 0x03, 0x01, 0x00, 0x02, 0x06, 0x01, 0x00, 0x04, 0x0b, 0x08, 0x00, 0x09, 0x00, 0x00, 0x00
        /*0020*/ 	.byte	0x00, 0x00, 0x00, 0x00


//--------------------- .nv.info._ZN7cutlass13device_kernelINS_4gemm6kernel13GemmUniversalIN4cute5tupleIJiiiiEEENS1_10collective13CollectiveMmaINS1_35MainloopSm100TmaUmmaWarpSpecializedILi4ELi2ELi4ENS5_IJNS4_1CILi2EEENSA_ILi1EEESC_EEEEENS5_IJNSA_ILi64EEENSA_ILi256EEENSA_ILi128EEEEEENS_12float_e5m2_tENS5_IJlSC_lEEESJ_SK_NS4_8TiledMMAINS4_8MMA_AtomIJNS4_10MMA_TraitsINS4_19SM100_MMA_F8F6F4_SSEJSJ_SJ_fSF_SG_NS4_17integral_constantINS4_4UMMA5MajorELSR_0EEESS_NSP_INSQ_7ScaleInELST_0EEESU_EEEEEENS4_6LayoutINS5_IJSC_SC_SC_EEENS5_IJNSA_ILi0EEESZ_SZ_EEEEENS5_IJNS4_10UnderscoreES12_S12_EEEEENS4_13SM90_TMA_LOADENS4_14ComposedLayoutINS4_7SwizzleILi3ELi4ELi3EEENS4_18smem_ptr_flag_bitsILi8EEENSX_INS5_IJNSA_ILi8EEESH_EEENS5_IJSH_SC_EEEEEEEvNS4_8identityENS4_23SM90_TMA_LOAD_MULTICASTES1F_vS1G_EENS_8epilogue10collective18CollectiveEpilogueINS1J_23Sm100TmaWarpSpecializedILi4ELi2ELi32ELb0ELb0EEEJSI_NS5_IJNSX_ISF_SC_EES1O_EEESJ_SK_SJ_SK_NS1J_6fusion15FusionCallbacksIS1N_NS1Q_17LinearCombinationISJ_fSJ_fLNS_15FloatRoundStyleE2EEESI_S1P_JEEENS4_5SM1004TMEM4LOAD26SM100_TMEM_LOAD_16dp32b32xES15_NS16_INS17_ILi2ELi4ELi3EEES1A_NSX_INS5_IJS1B_SF_EEENS5_IJSF_SC_EEEEEEENS4_39AutoVectorizingCopyWithAssumedAlignmentILi128EEENS4_14SM90_TMA_STOREES24_S26_S26_EEEvvEEEEvNT_6ParamsE --------------------------
	.section	.nv.info._ZN7cutlass13device_kernelINS_4gemm6kernel13GemmUniversalIN4cute5tupleIJiiiiEEENS1_10collective13CollectiveMmaINS1_35MainloopSm100TmaUmmaWarpSpecializedILi4ELi2ELi4ENS5_IJNS4_1CILi2EEENSA_ILi1EEESC_EEEEENS5_IJNSA_ILi64EEENSA_ILi256EEENSA_ILi128EEEEEENS_12float_e5m2_tENS5_IJlSC_lEEESJ_SK_NS4_8TiledMMAINS4_8MMA_AtomIJNS4_10MMA_TraitsINS4_19SM100_MMA_F8F6F4_SSEJSJ_SJ_fSF_SG_NS4_17integral_constantINS4_4UMMA5MajorELSR_0EEESS_NSP_INSQ_7ScaleInELST_0EEESU_EEEEEENS4_6LayoutINS5_IJSC_SC_SC_EEENS5_IJNSA_ILi0EEESZ_SZ_EEEEENS5_IJNS4_10UnderscoreES12_S12_EEEEENS4_13SM90_TMA_LOADENS4_14ComposedLayoutINS4_7SwizzleILi3ELi4ELi3EEENS4_18smem_ptr_flag_bitsILi8EEENSX_INS5_IJNSA_ILi8EEESH_EEENS5_IJSH_SC_EEEEEEEvNS4_8identityENS4_23SM90_TMA_LOAD_MULTICASTES1F_vS1G_EENS_8epilogue10collective18CollectiveEpilogueINS1J_23Sm100TmaWarpSpecializedILi4ELi2ELi32ELb0ELb0EEEJSI_NS5_IJNSX_ISF_SC_EES1O_EEESJ_SK_SJ_SK_NS1J_6fusion15FusionCallbacksIS1N_NS1Q_17LinearCombinationISJ_fSJ_fLNS_15FloatRoundStyleE2EEESI_S1P_JEEENS4_5SM1004TMEM4LOAD26SM100_TMEM_LOAD_16dp32b32xES15_NS16_INS17_ILi2ELi4ELi3EEES1A_NSX_INS5_IJS1B_SF_EEENS5_IJSF_SC_EEEEEEENS4_39AutoVectorizingCopyWithAssumedAlignmentILi128EEENS4_14SM90_TMA_STOREES24_S26_S26_EEEvvEEEEvNT_6ParamsE,"",@"SHT_CUDA_INFO"
	.sectionflags	@""
	.align	4


	//----- nvinfo : EIATTR_CUDA_API_VERSION
	.align		4
        /*0000*/ 	.byte	0x04, 0x37
        /*0002*/ 	.short	(.L_32 - .L_31)
.L_31:
        /*0004*/ 	.word	0x00000082


	//----- nvinfo : EIATTR_KPARAM_INFO
	.align		4
.L_32:
        /*0008*/ 	.byte	0x04, 0x17
        /*000a*/ 	.short	(.L_34 - .L_33)
.L_33:
        /*000c*/ 	.word	0x00000000
        /*0010*/ 	.short	0x0000
        /*0012*/ 	.short	0x0000
        /*0014*/ 	.byte	0x00, 0xf0, 0x01, 0x20


	//----- nvinfo : EIATTR_AT_ENTRY_FRAGMENTS
	.align		4
.L_34:
        /*0018*/ 	.byte	0x04, 0x4f
        /*001a*/ 	.short	(.L_36 - .L_35)


	//   ....[0]....
.L_35:
        /*001c*/ 	.word	0x00000006


	//----- nvinfo : EIATTR_RESERVED_SMEM_USED
	.align		4
.L_36:
        /*0020*/ 	.byte	0x01, 0x41
	.zero		2


	//----- nvinfo : EIATTR_SPARSE_MMA_MASK
	.align		4
        /*0024*/ 	.byte	0x03, 0x50
        /*0026*/ 	.short	0x0000


	//----- nvinfo : EIATTR_TCGEN05_1CTA_USED
	.align		4
        /*0028*/ 	.byte	0x01, 0x51
	.zero		2


	//----- nvinfo : EIATTR_MAXREG_COUNT
	.align		4
        /*002c*/ 	.byte	0x03, 0x1b
        /*002e*/ 	.short	0x00ff


	//----- nvinfo : EIATTR_NUM_BARRIERS
	.align		4
        /*0030*/ 	.byte	0x02, 0x4c
        /*0032*/ 	.byte	0x07
	.zero		1


	//----- nvinfo : EIATTR_EXTERNS
	.align		4
        /*0034*/ 	.byte	0x04, 0x0f
        /*0036*/ 	.short	(.L_38 - .L_37)


	//   ....[0]....
	.align		4
.L_37:
        /*0038*/ 	.word	index@(__assertfail)


	//----- nvinfo : EIATTR_MERCURY_ISA_VERSION
	.align		4
.L_38:
        /*003c*/ 	.byte	0x03, 0x5f
        /*003e*/ 	.short	0x0101


	//----- nvinfo : EIATTR_INT_WARP_WIDE_INSTR_OFFSETS
	.align		4
        /*0040*/ 	.byte	0x04, 0x31
        /*0042*/ 	.short	(.L_40 - .L_39)


	//   ....[0]....
.L_39:
        /*0044*/ 	.word	0x00003cc0


	//   ....[1]....
        /*0048*/ 	.word	0x00003ce0


	//   ....[2]....
        /*004c*/ 	.word	0x00003d10


	//   ....[3]....
        /*0050*/ 	.word	0x00004920


	//   ....[4]....
        /*0054*/ 	.word	0x00004980


	//   ....[5]....
        /*0058*/ 	.word	0x00004a60


	//   ....[6]....
        /*005c*/ 	.word	0x00004ae0


	//   ....[7]....
        /*0060*/ 	.word	0x00004bd0


	//   ....[8]....
        /*0064*/ 	.word	0x00004c60


	//   ....[9]....
        /*0068*/ 	.word	0x00004d50


	//   ....[10]....
        /*006c*/ 	.word	0x00004e00


	//----- nvinfo : EIATTR_COOP_GROUP_MASK_REGIDS
	.align		4
.L_40:
        /*0070*/ 	.byte	0x04, 0x29
        /*0072*/ 	.short	(.L_42 - .L_41)


	//   ....[0]....
.L_41:
        /*0074*/ 	.word	0xffffffff


	//   ....[1]....
        /*0078*/ 	.word	0xffffffff


	//   ....[2]....
        /*007c*/ 	.word	0xffffffff


	//   ....[3]....
        /*0080*/ 	.word	0xffffffff


	//   ....[4]....
        /*0084*/ 	.word	0xffffffff


	//   ....[5]....
        /*0088*/ 	.word	0xffffffff


	//   ....[6]....
        /*008c*/ 	.word	0xffffffff


	//   ....[7]....
        /*0090*/ 	.word	0xffffffff


	//   ....[8]....
        /*0094*/ 	.word	0xffffffff


	//   ....[9]....
        /*0098*/ 	.word	0xffffffff


	//   ....[10]....
        /*009c*/ 	.word	0xffffffff


	//   ....[11]....
        /*00a0*/ 	.word	0xffffffff


	//   ....[12]....
        /*00a4*/ 	.word	0xffffffff


	//   ....[13]....
        /*00a8*/ 	.word	0xffffffff


	//----- nvinfo : EIATTR_COOP_GROUP_INSTR_OFFSETS
	.align		4
.L_42:
        /*00ac*/ 	.byte	0x04, 0x28
        /*00ae*/ 	.short	(.L_44 - .L_43)


	//   ....[0]....
.L_43:
        /*00b0*/ 	.word	0x00000080


	//   ....[1]....
        /*00b4*/ 	.word	0x000004f0


	//   ....[2]....
        /*00b8*/ 	.word	0x00000690


	//   ....[3]....
        /*00bc*/ 	.word	0x00000830


	//   ....[4]....
        /*00c0*/ 	.word	0x00000930


	//   ....[5]....
        /*00c4*/ 	.word	0x00000aa0


	//   ....[6]....
        /*00c8*/ 	.word	0x00000c40


	//   ....[7]....
        /*00cc*/ 	.word	0x00000df0


	//   ....[8]....
        /*00d0*/ 	.word	0x00001fd0


	//   ....[9]....
        /*00d4*/ 	.word	0x00002eb0


	//   ....[10]....
        /*00d8*/ 	.word	0x000030c0


	//   ....[11]....
        /*00dc*/ 	.word	0x000030f0


	//   ....[12]....
        /*00e0*/ 	.word	0x00003ba0


	//   ....[13]....
        /*00e4*/ 	.word	0x00003dd0


	//----- nvinfo : EIATTR_VRC_CTA_INIT_COUNT
	.align		4
.L_44:
        /*00e8*/ 	.byte	0x02, 0x4a
        /*00ea*/ 	.byte	0x80
	.zero		1


	//----- nvinfo : EIATTR_SYSCALL_OFFSETS
	.align		4
        /*00ec*/ 	.byte	0x04, 0x46
        /*00ee*/ 	.short	(.L_46 - .L_45)


	//   ....[0]....
.L_45:
        /*00f0*/ 	.word	0x00005a90


	//   ....[1]....
        /*00f4*/ 	.word	0x00005bd0


	//   ....[2]....
        /*00f8*/ 	.word	0x00006400


	//   ....[3]....
        /*00fc*/ 	.word	0x00007190


	//   ....[4]....
        /*0100*/ 	.word	0x00007ee0


	//   ....[5]....
        /*0104*/ 	.word	0x00008c60


	//----- nvinfo : EIATTR_MBARRIER_INSTR_OFFSETS
	.align		4
.L_46:
        /*0108*/ 	.byte	0x04, 0x39
        /*010a*/ 	.short	(.L_48 - .L_47)


	//   ....[0]....
.L_47:
        /*010c*/ 	.word	0x00000600
        /*0110*/ 	.word	0x000000ff
        /*0114*/ 	.word	0x00000000
        /*0118*/ 	.short	0x0100
        /*011a*/ 	.byte	0x04
	.zero		1


	//   ....[1]....
        /*011c*/ 	.word	0x00000610
        /*0120*/ 	.word	0x000000ff
        /*0124*/ 	.word	0x00000020
        /*0128*/ 	.short	0x0100
        /*012a*/ 	.byte	0x04
	.zero		1


	//   ....[2]....
        /*012c*/ 	.word	0x00000620
        /*0130*/ 	.word	0x000000ff
        /*0134*/ 	.word	0x00000008
        /*0138*/ 	.short	0x0100
        /*013a*/ 	.byte	0x04
	.zero		1


	//   ....[3]....
        /*013c*/ 	.word	0x00000630
        /*0140*/ 	.word	0x000000ff
        /*0144*/ 	.word	0x00000028
        /*0148*/ 	.short	0x0100
        /*014a*/ 	.byte	0x04
	.zero		1


	//   ....[4]....
        /*014c*/ 	.word	0x00000640
        /*0150*/ 	.word	0x000000ff
        /*0154*/ 	.word	0x00000010
        /*0158*/ 	.short	0x0100
        /*015a*/ 	.byte	0x04
	.zero		1


	//   ....[5]....
        /*015c*/ 	.word	0x00000650
        /*0160*/ 	.word	0x000000ff
        /*0164*/ 	.word	0x00000030
        /*0168*/ 	.short	0x0100
        /*016a*/ 	.byte	0x04
	.zero		1


	//   ....[6]....
        /*016c*/ 	.word	0x00000660
        /*0170*/ 	.word	0x000000ff
        /*0174*/ 	.word	0x00000018
        /*0178*/ 	.short	0x0100
        /*017a*/ 	.byte	0x04
	.zero		1


	//   ....[7]....
        /*017c*/ 	.word	0x00000670
        /*0180*/ 	.word	0x000000ff
        /*0184*/ 	.word	0x00000038
        /*0188*/ 	.short	0x0100
        /*018a*/ 	.byte	0x04
	.zero		1


	//   ....[8]....
        /*018c*/ 	.word	0x000007a0
        /*0190*/ 	.word	0x000000ff
        /*0194*/ 	.word	0x00000040
        /*0198*/ 	.short	0x0100
        /*019a*/ 	.byte	0x04
	.zero		1


	//   ....[9]....
        /*019c*/ 	.word	0x000007b0
        /*01a0*/ 	.word	0x000000ff
        /*01a4*/ 	.word	0x00000060
        /*01a8*/ 	.short	0x0100
        /*01aa*/ 	.byte	0x04
	.zero		1


	//   ....[10]....
        /*01ac*/ 	.word	0x000007c0
        /*01b0*/ 	.word	0x000000ff
        /*01b4*/ 	.word	0x00000048
        /*01b8*/ 	.short	0x0100
        /*01ba*/ 	.byte	0x04
	.zero		1


	//   ....[11]....
        /*01bc*/ 	.word	0x000007d0
        /*01c0*/ 	.word	0x000000ff
        /*01c4*/ 	.word	0x00000068
        /*01c8*/ 	.short	0x0100
        /*01ca*/ 	.byte	0x04
	.zero		1


	//   ....[12]....
        /*01cc*/ 	.word	0x000007e0
        /*01d0*/ 	.word	0x000000ff
        /*01d4*/ 	.word	0x00000050
        /*01d8*/ 	.short	0x0100
        /*01da*/ 	.byte	0x04
	.zero		1


	//   ....[13]....
        /*01dc*/ 	.word	0x000007f0
        /*01e0*/ 	.word	0x000000ff
        /*01e4*/ 	.word	0x00000070
        /*01e8*/ 	.short	0x0100
        /*01ea*/ 	.byte	0x04
	.zero		1


	//   ....[14]....
        /*01ec*/ 	.word	0x00000800
        /*01f0*/ 	.word	0x000000ff
        /*01f4*/ 	.word	0x00000058
        /*01f8*/ 	.short	0x0100
        /*01fa*/ 	.byte	0x04
	.zero		1


	//   ....[15]....
        /*01fc*/ 	.word	0x00000810
        /*0200*/ 	.word	0x000000ff
        /*0204*/ 	.word	0x00000078
        /*0208*/ 	.short	0x0100
        /*020a*/ 	.byte	0x04
	.zero		1


	//   ....[16]....
        /*020c*/ 	.word	0x00000900
        /*0210*/ 	.word	0x000000ff
        /*0214*/ 	.word	0x00000080
        /*0218*/ 	.short	0x0100
        /*021a*/ 	.byte	0x06
	.zero		1


	//   ....[17]....
        /*021c*/ 	.word	0x00000910
        /*0220*/ 	.word	0x000000ff
        /*0224*/ 	.word	0x00000088
        /*0228*/ 	.short	0x0100
        /*022a*/ 	.byte	0x06
	.zero		1


	//   ....[18]....
        /*022c*/ 	.word	0x00000a50
        /*0230*/ 	.word	0x000000ff
        /*0234*/ 	.word	0x00000090
        /*0238*/ 	.short	0x0100
        /*023a*/ 	.byte	0x06
	.zero		1


	//   ....[19]....
        /*023c*/ 	.word	0x00000a60
        /*0240*/ 	.word	0x000000ff
        /*0244*/ 	.word	0x000000a0
        /*0248*/ 	.short	0x0100
        /*024a*/ 	.byte	0x06
	.zero		1


	//   ....[20]....
        /*024c*/ 	.word	0x00000a70
        /*0250*/ 	.word	0x000000ff
        /*0254*/ 	.word	0x00000098
        /*0258*/ 	.short	0x0100
        /*025a*/ 	.byte	0x06
	.zero		1


	//   ....[21]....
        /*025c*/ 	.word	0x00000a80
        /*0260*/ 	.word	0x000000ff
        /*0264*/ 	.word	0x000000a8
        /*0268*/ 	.short	0x0100
        /*026a*/ 	.byte	0x06
	.zero		1


	//   ....[22]....
        /*026c*/ 	.word	0x00000bb0
        /*0270*/ 	.word	0x000000ff
        /*0274*/ 	.word	0x000000b0
        /*0278*/ 	.short	0x0100
        /*027a*/ 	.byte	0x04
	.zero		1


	//   ....[23]....
        /*027c*/ 	.word	0x00000bc0
        /*0280*/ 	.word	0x000000ff
        /*0284*/ 	.word	0x000000d0
        /*0288*/ 	.short	0x0100
        /*028a*/ 	.byte	0x04
	.zero		1


	//   ....[24]....
        /*028c*/ 	.word	0x00000bd0
        /*0290*/ 	.word	0x000000ff
        /*0294*/ 	.word	0x000000b8
        /*0298*/ 	.short	0x0100
        /*029a*/ 	.byte	0x04
	.zero		1


	//   ....[25]....
        /*029c*/ 	.word	0x00000be0
        /*02a0*/ 	.word	0x000000ff
        /*02a4*/ 	.word	0x000000d8
        /*02a8*/ 	.short	0x0100
        /*02aa*/ 	.byte	0x04
	.zero		1


	//   ....[26]....
        /*02ac*/ 	.word	0x00000bf0
        /*02b0*/ 	.word	0x000000ff
        /*02b4*/ 	.word	0x000000c0
        /*02b8*/ 	.short	0x0100
        /*02ba*/ 	.byte	0x04
	.zero		1


	//   ....[27]....
        /*02bc*/ 	.word	0x00000c00
        /*02c0*/ 	.word	0x000000ff
        /*02c4*/ 	.word	0x000000e0
        /*02c8*/ 	.short	0x0100
        /*02ca*/ 	.byte	0x04
	.zero		1


	//   ....[28]....
        /*02cc*/ 	.word	0x00000c10
        /*02d0*/ 	.word	0x000000ff
        /*02d4*/ 	.word	0x000000c8
        /*02d8*/ 	.short	0x0100
        /*02da*/ 	.byte	0x04
	.zero		1


	//   ....[29]....
        /*02dc*/ 	.word	0x00000c20
        /*02e0*/ 	.word	0x000000ff
        /*02e4*/ 	.word	0x000000e8
        /*02e8*/ 	.short	0x0100
        /*02ea*/ 	.byte	0x04
	.zero		1


	//   ....[30]....
        /*02ec*/ 	.word	0x00000d10
        /*02f0*/ 	.word	0x000000ff
        /*02f4*/ 	.word	0x000000f0
        /*02f8*/ 	.short	0x0100
        /*02fa*/ 	.byte	0x04
	.zero		1


	//   ....[31]....
        /*02fc*/ 	.word	0x00000d20
        /*0300*/ 	.word	0x000000ff
        /*0304*/ 	.word	0x00000100
        /*0308*/ 	.short	0x0100
        /*030a*/ 	.byte	0x04
	.zero		1


	//   ....[32]....
        /*030c*/ 	.word	0x00000d30
        /*0310*/ 	.word	0x000000ff
        /*0314*/ 	.word	0x000000f8
        /*0318*/ 	.short	0x0100
        /*031a*/ 	.byte	0x04
	.zero		1


	//   ....[33]....
        /*031c*/ 	.word	0x00000d40
        /*0320*/ 	.word	0x000000ff
        /*0324*/ 	.word	0x00000108
        /*0328*/ 	.short	0x0100
        /*032a*/ 	.byte	0x04
	.zero		1


	//   ....[34]....
        /*032c*/ 	.word	0x00001880
        /*0330*/ 	.word	0x00000000
        /*0334*/ 	.word	0x00000100
        /*0338*/ 	.short	0x010a
        /*033a*/ 	.byte	0xff
	.zero		1


	//   ....[35]....
        /*033c*/ 	.word	0x000018a0
        /*0340*/ 	.word	0x00000000
        /*0344*/ 	.word	0x000000f0
        /*0348*/ 	.short	0x0101
        /*034a*/ 	.byte	0xff
	.zero		1


	//   ....[36]....
        /*034c*/ 	.word	0x00001960
        /*0350*/ 	.word	0x000000ff
        /*0354*/ 	.word	0x00000020
        /*0358*/ 	.short	0x010a
        /*035a*/ 	.byte	0x04
	.zero		1


	//   ....[37]....
        /*035c*/ 	.word	0x000019e0
        /*0360*/ 	.word	0x000000ff
        /*0364*/ 	.word	0x00000020
        /*0368*/ 	.short	0x010a
        /*036a*/ 	.byte	0x21
	.zero		1


	//   ....[38]....
        /*036c*/ 	.word	0x00001b70
        /*0370*/ 	.word	0x000000ff
        /*0374*/ 	.word	0x00000020
        /*0378*/ 	.short	0x010a
        /*037a*/ 	.byte	0x08
	.zero		1


	//   ....[39]....
        /*037c*/ 	.word	0x00001c90
        /*0380*/ 	.word	0x000000ff
        /*0384*/ 	.word	0x00000088
        /*0388*/ 	.short	0x0101
        /*038a*/ 	.byte	0x07
	.zero		1


	//   ....[40]....
        /*038c*/ 	.word	0x00001cb0
        /*0390*/ 	.word	0x000000ff
        /*0394*/ 	.word	0x00000020
        /*0398*/ 	.short	0x010a
        /*039a*/ 	.byte	0x04
	.zero		1


	//   ....[41]....
        /*039c*/ 	.word	0x00001d30
        /*03a0*/ 	.word	0x000000ff
        /*03a4*/ 	.word	0x00000020
        /*03a8*/ 	.short	0x010a
        /*03aa*/ 	.byte	0x09
	.zero		1


	//   ....[42]....
        /*03ac*/ 	.word	0x00001ed0
        /*03b0*/ 	.word	0x000000ff
        /*03b4*/ 	.word	0x00000020
        /*03b8*/ 	.short	0x010a
        /*03ba*/ 	.byte	0x06
	.zero		1


	//   ....[43]....
        /*03bc*/ 	.word	0x00002000
        /*03c0*/ 	.word	0x00000003
        /*03c4*/ 	.word	0x00000090
        /*03c8*/ 	.short	0x010a
        /*03ca*/ 	.byte	0xff
	.zero		1


	//   ....[44]....
        /*03cc*/ 	.word	0x00002150
        /*03d0*/ 	.word	0x00000000
        /*03d4*/ 	.word	0x00000000
        /*03d8*/ 	.short	0x0101
        /*03da*/ 	.byte	0xff
	.zero		1


	//   ....[45]....
        /*03dc*/ 	.word	0x00002700
        /*03e0*/ 	.word	0x000000ff
        /*03e4*/ 	.word	0x00000000
        /*03e8*/ 	.short	0x010a
        /*03ea*/ 	.byte	0x04
	.zero		1


	//   ....[46]....
        /*03ec*/ 	.word	0x00002790
        /*03f0*/ 	.word	0x000000ff
        /*03f4*/ 	.word	0x00000000
        /*03f8*/ 	.short	0x010a
        /*03fa*/ 	.byte	0x05
	.zero		1


	//   ....[47]....
        /*03fc*/ 	.word	0x00002820
        /*0400*/ 	.word	0x000000ff
        /*0404*/ 	.word	0x00000000
        /*0408*/ 	.short	0x010a
        /*040a*/ 	.byte	0x05
	.zero		1


	//   ....[48]....
        /*040c*/ 	.word	0x000028c0
        /*0410*/ 	.word	0x00000000
        /*0414*/ 	.word	0x00000000
        /*0418*/ 	.short	0x010a
        /*041a*/ 	.byte	0xff
	.zero		1


	//   ....[49]....
        /*041c*/ 	.word	0x00002a00
        /*0420*/ 	.word	0x00000002
        /*0424*/ 	.word	0x000000f0
        /*0428*/ 	.short	0x010a
        /*042a*/ 	.byte	0xff
	.zero		1


	//   ....[50]....
        /*042c*/ 	.word	0x00002a60
        /*0430*/ 	.word	0x00000004
        /*0434*/ 	.word	0x00000000
        /*0438*/ 	.short	0x0101
        /*043a*/ 	.byte	0xff
	.zero		1


	//   ....[51]....
        /*043c*/ 	.word	0x00002a80
        /*0440*/ 	.word	0x000000ff
        /*0444*/ 	.word	0x000000a0
        /*0448*/ 	.short	0x010a
        /*044a*/ 	.byte	0x04
	.zero		1


	//   ....[52]....
        /*044c*/ 	.word	0x00002ba0
        /*0450*/ 	.word	0x00000002
        /*0454*/ 	.word	0x00000090
        /*0458*/ 	.short	0x010a
        /*045a*/ 	.byte	0xff
	.zero		1


	//   ....[53]....
        /*045c*/ 	.word	0x00002cb0
        /*0460*/ 	.word	0x00000002
        /*0464*/ 	.word	0x00000000
        /*0468*/ 	.short	0x0101
        /*046a*/ 	.byte	0xff
	.zero		1


	//   ....[54]....
        /*046c*/ 	.word	0x00002d40
        /*0470*/ 	.word	0x000000ff
        /*0474*/ 	.word	0x000000a0
        /*0478*/ 	.short	0x0106
        /*047a*/ 	.byte	0x04
	.zero		1


	//   ....[55]....
        /*047c*/ 	.word	0x00002d60
        /*0480*/ 	.word	0x000000ff
        /*0484*/ 	.word	0x000000a0
        /*0488*/ 	.short	0x010a
        /*048a*/ 	.byte	0x04
	.zero		1


	//   ....[56]....
        /*048c*/ 	.word	0x00002df0
        /*0490*/ 	.word	0x000000ff
        /*0494*/ 	.word	0x000000a0
        /*0498*/ 	.short	0x0106
        /*049a*/ 	.byte	0x07
	.zero		1


	//   ....[57]....
        /*049c*/ 	.word	0x00002e30
        /*04a0*/ 	.word	0x00000000
        /*04a4*/ 	.word	0x000000a0
        /*04a8*/ 	.short	0x010a
        /*04aa*/ 	.byte	0xff
	.zero		1


	//   ....[58]....
        /*04ac*/ 	.word	0x00003390
        /*04b0*/ 	.word	0x00000000
        /*04b4*/ 	.word	0x00000090
        /*04b8*/ 	.short	0x010a
        /*04ba*/ 	.byte	0xff
	.zero		1


	//   ....[59]....
        /*04bc*/ 	.word	0x00003490
        /*04c0*/ 	.word	0x00000003
        /*04c4*/ 	.word	0x00000000
        /*04c8*/ 	.short	0x0101
        /*04ca*/ 	.byte	0xff
	.zero		1


	//   ....[60]....
        /*04cc*/ 	.word	0x000034a0
        /*04d0*/ 	.word	0x000000ff
        /*04d4*/ 	.word	0x00000000
        /*04d8*/ 	.short	0x010a
        /*04da*/ 	.byte	0x04
	.zero		1


	//   ....[61]....
        /*04dc*/ 	.word	0x00003520
        /*04e0*/ 	.word	0x000000ff
        /*04e4*/ 	.word	0x000000d0
        /*04e8*/ 	.short	0x010a
        /*04ea*/ 	.byte	0x1f
	.zero		1


	//   ....[62]....
        /*04ec*/ 	.word	0x00003600
        /*04f0*/ 	.word	0x000000ff
        /*04f4*/ 	.word	0x00000000
        /*04f8*/ 	.short	0x010a
        /*04fa*/ 	.byte	0x05
	.zero		1


	//   ....[63]....
        /*04fc*/ 	.word	0x00003740
        /*0500*/ 	.word	0x000000ff
        /*0504*/ 	.word	0x00000000
        /*0508*/ 	.short	0x010a
        /*050a*/ 	.byte	0x04
	.zero		1


	//   ....[64]....
        /*050c*/ 	.word	0x000039d0
        /*0510*/ 	.word	0x000000ff
        /*0514*/ 	.word	0x00000000
        /*0518*/ 	.short	0x010a
        /*051a*/ 	.byte	0x04
	.zero		1


	//   ....[65]....
        /*051c*/ 	.word	0x00003a60
        /*0520*/ 	.word	0x000000ff
        /*0524*/ 	.word	0x00000000
        /*0528*/ 	.short	0x010a
        /*052a*/ 	.byte	0x05
	.zero		1


	//   ....[66]....
        /*052c*/ 	.word	0x00003af0
        /*0530*/ 	.word	0x000000ff
        /*0534*/ 	.word	0x00000000
        /*0538*/ 	.short	0x010a
        /*053a*/ 	.byte	0x05
	.zero		1


	//   ....[67]....
        /*053c*/ 	.word	0x00003b80
        /*0540*/ 	.word	0x000000ff
        /*0544*/ 	.word	0x00000000
        /*0548*/ 	.short	0x010a
        /*054a*/ 	.byte	0x04
	.zero		1


	//   ....[68]....
        /*054c*/ 	.word	0x000040e0
        /*0550*/ 	.word	0x00000008
        /*0554*/ 	.word	0x00000090
        /*0558*/ 	.short	0x010a
        /*055a*/ 	.byte	0xff
	.zero		1


	//   ....[69]....
        /*055c*/ 	.word	0x00004250
        /*0560*/ 	.word	0x00000000
        /*0564*/ 	.word	0x00000000
        /*0568*/ 	.short	0x0101
        /*056a*/ 	.byte	0xff
	.zero		1


	//   ....[70]....
        /*056c*/ 	.word	0x00004730
        /*0570*/ 	.word	0x000000ff
        /*0574*/ 	.word	0x00000088
        /*0578*/ 	.short	0x010a
        /*057a*/ 	.byte	0x15
	.zero		1


	//   ....[71]....
        /*057c*/ 	.word	0x000048c0
        /*0580*/ 	.word	0x000000ff
        /*0584*/ 	.word	0x00000060
        /*0588*/ 	.short	0x010a
        /*058a*/ 	.byte	0x15
	.zero		1


	//   ....[72]....
        /*058c*/ 	.word	0x00004a10
        /*0590*/ 	.word	0x000000ff
        /*0594*/ 	.word	0x00000040
        /*0598*/ 	.short	0x010b
        /*059a*/ 	.byte	0x15
	.zero		1


	//   ....[73]....
        /*059c*/ 	.word	0x00004a20
        /*05a0*/ 	.word	0x000000ff
        /*05a4*/ 	.word	0x00000000
        /*05a8*/ 	.short	0x0101
        /*05aa*/ 	.byte	0x32
	.zero		1


	//   ....[74]....
        /*05ac*/ 	.word	0x00004a30
        /*05b0*/ 	.word	0x000000ff
        /*05b4*/ 	.word	0x00000068
        /*05b8*/ 	.short	0x010a
        /*05ba*/ 	.byte	0x15
	.zero		1


	//   ....[75]....
        /*05bc*/ 	.word	0x00004b80
        /*05c0*/ 	.word	0x000000ff
        /*05c4*/ 	.word	0x00000048
        /*05c8*/ 	.short	0x010b
        /*05ca*/ 	.byte	0x15
	.zero		1


	//   ....[76]....
        /*05cc*/ 	.word	0x00004b90
        /*05d0*/ 	.word	0x000000ff
        /*05d4*/ 	.word	0x00000000
        /*05d8*/ 	.short	0x0101
        /*05da*/ 	.byte	0x31
	.zero		1


	//   ....[77]....
        /*05dc*/ 	.word	0x00004ba0
        /*05e0*/ 	.word	0x000000ff
        /*05e4*/ 	.word	0x00000070
        /*05e8*/ 	.short	0x010a
        /*05ea*/ 	.byte	0x15
	.zero		1


	//   ....[78]....
        /*05ec*/ 	.word	0x00004d00
        /*05f0*/ 	.word	0x000000ff
        /*05f4*/ 	.word	0x00000050
        /*05f8*/ 	.short	0x010b
        /*05fa*/ 	.byte	0x15
	.zero		1


	//   ....[79]....
        /*05fc*/ 	.word	0x00004d10
        /*0600*/ 	.word	0x000000ff
        /*0604*/ 	.word	0x00000000
        /*0608*/ 	.short	0x0101
        /*060a*/ 	.byte	0x30
	.zero		1


	//   ....[80]....
        /*060c*/ 	.word	0x00004d20
        /*0610*/ 	.word	0x000000ff
        /*0614*/ 	.word	0x00000078
        /*0618*/ 	.short	0x010a
        /*061a*/ 	.byte	0x15
	.zero		1


	//   ....[81]....
        /*061c*/ 	.word	0x00004f10
        /*0620*/ 	.word	0x000000ff
        /*0624*/ 	.word	0x00000058
        /*0628*/ 	.short	0x010b
        /*062a*/ 	.byte	0x15
	.zero		1


	//   ....[82]....
        /*062c*/ 	.word	0x00004f20
        /*0630*/ 	.word	0x000000ff
        /*0634*/ 	.word	0x00000000
        /*0638*/ 	.short	0x0101
        /*063a*/ 	.byte	0x2b
	.zero		1


	//   ....[83]....
        /*063c*/ 	.word	0x00004f50
        /*0640*/ 	.word	0x000000ff
        /*0644*/ 	.word	0x00000060
        /*0648*/ 	.short	0x010a
        /*064a*/ 	.byte	0x15
	.zero		1


	//   ....[84]....
        /*064c*/ 	.word	0x00004f70
        /*0650*/ 	.word	0x000000ff
        /*0654*/ 	.word	0x00000068
        /*0658*/ 	.short	0x010a
        /*065a*/ 	.byte	0x15
	.zero		1


	//   ....[85]....
        /*065c*/ 	.word	0x00004f90
        /*0660*/ 	.word	0x000000ff
        /*0664*/ 	.word	0x00000070
        /*0668*/ 	.short	0x010a
        /*066a*/ 	.byte	0x15
	.zero		1


	//   ....[86]....
        /*066c*/ 	.word	0x00004fd0
        /*0670*/ 	.word	0x00000000
        /*0674*/ 	.word	0x00000078
        /*0678*/ 	.short	0x010a
        /*067a*/ 	.byte	0xff
	.zero		1


	//   ....[87]....
        /*067c*/ 	.word	0x00005320
        /*0680*/ 	.word	0x00000003
        /*0684*/ 	.word	0x00000090
        /*0688*/ 	.short	0x010a
        /*068a*/ 	.byte	0xff
	.zero		1


	//   ....[88]....
        /*068c*/ 	.word	0x000054a0
        /*0690*/ 	.word	0x00000000
        /*0694*/ 	.word	0x00000000
        /*0698*/ 	.short	0x0101
        /*069a*/ 	.byte	0xff
	.zero		1


	//   ....[89]....
        /*069c*/ 	.word	0x00005ff0
        /*06a0*/ 	.word	0x00000002
        /*06a4*/ 	.word	0x00000040
        /*06a8*/ 	.short	0x010a
        /*06aa*/ 	.byte	0xff
	.zero		1


	//   ....[90]....
        /*06ac*/ 	.word	0x00006060
        /*06b0*/ 	.word	0x00000047
        /*06b4*/ 	.word	0x000000b0
        /*06b8*/ 	.short	0x010a
        /*06ba*/ 	.byte	0xff
	.zero		1


	//   ....[91]....
        /*06bc*/ 	.word	0x00006150
        /*06c0*/ 	.word	0x00000002
        /*06c4*/ 	.word	0x00000040
        /*06c8*/ 	.short	0x010a
        /*06ca*/ 	.byte	0xff
	.zero		1


	//   ....[92]....
        /*06cc*/ 	.word	0x00006260
        /*06d0*/ 	.word	0x00000000
        /*06d4*/ 	.word	0x00000000
        /*06d8*/ 	.short	0x0101
        /*06da*/ 	.byte	0xff
	.zero		1


	//   ....[93]....
        /*06dc*/ 	.word	0x000062e0
        /*06e0*/ 	.word	0x00000047
        /*06e4*/ 	.word	0x000000b0
        /*06e8*/ 	.short	0x010a
        /*06ea*/ 	.byte	0xff
	.zero		1


	//   ....[94]....
        /*06ec*/ 	.word	0x00006e30
        /*06f0*/ 	.word	0x00000070
        /*06f4*/ 	.word	0x00000040
        /*06f8*/ 	.short	0x010a
        /*06fa*/ 	.byte	0xff
	.zero		1


	//   ....[95]....
        /*06fc*/ 	.word	0x00006f00
        /*0700*/ 	.word	0x00000070
        /*0704*/ 	.word	0x00000040
        /*0708*/ 	.short	0x010a
        /*070a*/ 	.byte	0xff
	.zero		1


	//   ....[96]....
        /*070c*/ 	.word	0x00007010
        /*0710*/ 	.word	0x00000000
        /*0714*/ 	.word	0x00000000
        /*0718*/ 	.short	0x0101
        /*071a*/ 	.byte	0xff
	.zero		1


	//   ....[97]....
        /*071c*/ 	.word	0x00007b80
        /*0720*/ 	.word	0x00000070
        /*0724*/ 	.word	0x00000040
        /*0728*/ 	.short	0x010a
        /*072a*/ 	.byte	0xff
	.zero		1


	//   ....[98]....
        /*072c*/ 	.word	0x00007c50
        /*0730*/ 	.word	0x00000070
        /*0734*/ 	.word	0x00000040
        /*0738*/ 	.short	0x010a
        /*073a*/ 	.byte	0xff
	.zero		1


	//   ....[99]....
        /*073c*/ 	.word	0x00007d60
        /*0740*/ 	.word	0x00000000
        /*0744*/ 	.word	0x00000000
        /*0748*/ 	.short	0x0101
        /*074a*/ 	.byte	0xff
	.zero		1


	//   ....[100]....
        /*074c*/ 	.word	0x00008900
        /*0750*/ 	.word	0x00000066
        /*0754*/ 	.word	0x00000040
        /*0758*/ 	.short	0x010a
        /*075a*/ 	.byte	0xff
	.zero		1


	//   ....[101]....
        /*075c*/ 	.word	0x000089d0
        /*0760*/ 	.word	0x00000066
        /*0764*/ 	.word	0x00000040
        /*0768*/ 	.short	0x010a
        /*076a*/ 	.byte	0xff
	.zero		1


	//   ....[102]....
        /*076c*/ 	.word	0x00008ae0
        /*0770*/ 	.word	0x00000000
        /*0774*/ 	.word	0x00000000
        /*0778*/ 	.short	0x0101
        /*077a*/ 	.byte	0xff
	.zero		1


	//   ....[103]....
        /*077c*/ 	.word	0x00008f70
        /*0780*/ 	.word	0x000000ff
        /*0784*/ 	.word	0x00000000
        /*0788*/ 	.short	0x0101
        /*078a*/ 	.byte	0x04
	.zero		1


	//   ....[104]....
        /*078c*/ 	.word	0x00009780
        /*0790*/ 	.word	0x00000000
        /*0794*/ 	.word	0x00000100
        /*0798*/ 	.short	0x010a
        /*079a*/ 	.byte	0xff
	.zero		1


	//   ....[105]....
        /*079c*/ 	.word	0x000097e0
        /*07a0*/ 	.word	0x00000000
        /*07a4*/ 	.word	0x00000020
        /*07a8*/ 	.short	0x010a
        /*07aa*/ 	.byte	0xff
	.zero		1


	//   ....[106]....
        /*07ac*/ 	.word	0x00009840
        /*07b0*/ 	.word	0x00000000
        /*07b4*/ 	.word	0x00000020
        /*07b8*/ 	.short	0x010a
        /*07ba*/ 	.byte	0xff
	.zero		1


	//   ....[107]....
        /*07bc*/ 	.word	0x00009890
        /*07c0*/ 	.word	0x00000003
        /*07c4*/ 	.word	0x00000090
        /*07c8*/ 	.short	0x010a
        /*07ca*/ 	.byte	0xff
	.zero		1


	//   ....[108]....
        /*07cc*/ 	.word	0x000098f0
        /*07d0*/ 	.word	0x00000000
        /*07d4*/ 	.word	0x00000000
        /*07d8*/ 	.short	0x010a
        /*07da*/ 	.byte	0xff
	.zero		1


	//   ....[109]....
        /*07dc*/ 	.word	0x00009950
        /*07e0*/ 	.word	0x00000000
        /*07e4*/ 	.word	0x00000000
        /*07e8*/ 	.short	0x010a
        /*07ea*/ 	.byte	0xff
	.zero		1


	//   ....[110]....
        /*07ec*/ 	.word	0x000099b0
        /*07f0*/ 	.word	0x00000000
        /*07f4*/ 	.word	0x00000000
        /*07f8*/ 	.short	0x010a
        /*07fa*/ 	.byte	0xff
	.zero		1


	//   ....[111]....
        /*07fc*/ 	.word	0x00009a00
        /*0800*/ 	.word	0x00000002
        /*0804*/ 	.word	0x000000f0
        /*0808*/ 	.short	0x010a
        /*080a*/ 	.byte	0xff
	.zero		1


	//   ....[112]....
        /*080c*/ 	.word	0x00009a60
        /*0810*/ 	.word	0x00000002
        /*0814*/ 	.word	0x000000a0
        /*0818*/ 	.short	0x010a
        /*081a*/ 	.byte	0xff
	.zero		1


	//   ....[113]....
        /*081c*/ 	.word	0x00009ab0
        /*0820*/ 	.word	0x00000002
        /*0824*/ 	.word	0x00000090
        /*0828*/ 	.short	0x010a
        /*082a*/ 	.byte	0xff
	.zero		1


	//   ....[114]....
        /*082c*/ 	.word	0x00009b10
        /*0830*/ 	.word	0x00000000
        /*0834*/ 	.word	0x000000a0
        /*0838*/ 	.short	0x010a
        /*083a*/ 	.byte	0xff
	.zero		1


	//   ....[115]....
        /*083c*/ 	.word	0x00009b60
        /*0840*/ 	.word	0x00000000
        /*0844*/ 	.word	0x00000090
        /*0848*/ 	.short	0x010a
        /*084a*/ 	.byte	0xff
	.zero		1


	//   ....[116]....
        /*084c*/ 	.word	0x00009bc0
        /*0850*/ 	.word	0x00000003
        /*0854*/ 	.word	0x000000d0
        /*0858*/ 	.short	0x010a
        /*085a*/ 	.byte	0xff
	.zero		1


	//   ....[117]....
        /*085c*/ 	.word	0x00009c20
        /*0860*/ 	.word	0x00000000
        /*0864*/ 	.word	0x00000000
        /*0868*/ 	.short	0x010a
        /*086a*/ 	.byte	0xff
	.zero		1


	//   ....[118]....
        /*086c*/ 	.word	0x00009c80
        /*0870*/ 	.word	0x00000000
        /*0874*/ 	.word	0x00000000
        /*0878*/ 	.short	0x010a
        /*087a*/ 	.byte	0xff
	.zero		1


	//   ....[119]....
        /*087c*/ 	.word	0x00009ce0
        /*0880*/ 	.word	0x00000000
        /*0884*/ 	.word	0x00000000
        /*0888*/ 	.short	0x010a
        /*088a*/ 	.byte	0xff
	.zero		1


	//   ....[120]....
        /*088c*/ 	.word	0x00009d40
        /*0890*/ 	.word	0x00000000
        /*0894*/ 	.word	0x00000000
        /*0898*/ 	.short	0x010a
        /*089a*/ 	.byte	0xff
	.zero		1


	//   ....[121]....
        /*089c*/ 	.word	0x00009da0
        /*08a0*/ 	.word	0x00000000
        /*08a4*/ 	.word	0x00000000
        /*08a8*/ 	.short	0x010a
        /*08aa*/ 	.byte	0xff
	.zero		1


	//   ....[122]....
        /*08ac*/ 	.word	0x00009df0
        /*08b0*/ 	.word	0x00000008
        /*08b4*/ 	.word	0x00000090
        /*08b8*/ 	.short	0x010a
        /*08ba*/ 	.byte	0xff
	.zero		1


	//   ....[123]....
        /*08bc*/ 	.word	0x00009e50
        /*08c0*/ 	.word	0x00000000
        /*08c4*/ 	.word	0x00000088
        /*08c8*/ 	.short	0x010a
        /*08ca*/ 	.byte	0xff
	.zero		1


	//   ....[124]....
        /*08cc*/ 	.word	0x00009eb0
        /*08d0*/ 	.word	0x00000005
        /*08d4*/ 	.word	0x00000060
        /*08d8*/ 	.short	0x010a
        /*08da*/ 	.byte	0xff
	.zero		1


	//   ....[125]....
        /*08dc*/ 	.word	0x00009f10
        /*08e0*/ 	.word	0x00000005
        /*08e4*/ 	.word	0x00000068
        /*08e8*/ 	.short	0x010a
        /*08ea*/ 	.byte	0xff
	.zero		1


	//   ....[126]....
        /*08ec*/ 	.word	0x00009f70
        /*08f0*/ 	.word	0x00000005
        /*08f4*/ 	.word	0x00000070
        /*08f8*/ 	.short	0x010a
        /*08fa*/ 	.byte	0xff
	.zero		1


	//   ....[127]....
        /*08fc*/ 	.word	0x00009fd0
        /*0900*/ 	.word	0x00000005
        /*0904*/ 	.word	0x00000078
        /*0908*/ 	.short	0x010a
        /*090a*/ 	.byte	0xff
	.zero		1


	//   ....[128]....
        /*090c*/ 	.word	0x0000a030
        /*0910*/ 	.word	0x00000000
        /*0914*/ 	.word	0x00000060
        /*0918*/ 	.short	0x010a
        /*091a*/ 	.byte	0xff
	.zero		1


	//   ....[129]....
        /*091c*/ 	.word	0x0000a090
        /*0920*/ 	.word	0x00000000
        /*0924*/ 	.word	0x00000068
        /*0928*/ 	.short	0x010a
        /*092a*/ 	.byte	0xff
	.zero		1


	//   ....[130]....
        /*092c*/ 	.word	0x0000a0f0
        /*0930*/ 	.word	0x00000000
        /*0934*/ 	.word	0x00000070
        /*0938*/ 	.short	0x010a
        /*093a*/ 	.byte	0xff
	.zero		1


	//   ....[131]....
        /*093c*/ 	.word	0x0000a140
        /*0940*/ 	.word	0x00000003
        /*0944*/ 	.word	0x00000090
        /*0948*/ 	.short	0x010a
        /*094a*/ 	.byte	0xff
	.zero		1


	//   ....[132]....
        /*094c*/ 	.word	0x0000a190
        /*0950*/ 	.word	0x00000002
        /*0954*/ 	.word	0x00000040
        /*0958*/ 	.short	0x010a
        /*095a*/ 	.byte	0xff
	.zero		1


	//   ....[133]....
        /*095c*/ 	.word	0x0000a1e0
        /*0960*/ 	.word	0x00000047
        /*0964*/ 	.word	0x000000b0
        /*0968*/ 	.short	0x010a
        /*096a*/ 	.byte	0xff
	.zero		1


	//   ....[134]....
        /*096c*/ 	.word	0x0000a230
        /*0970*/ 	.word	0x00000070
        /*0974*/ 	.word	0x00000040
        /*0978*/ 	.short	0x010a
        /*097a*/ 	.byte	0xff
	.zero		1


	//   ....[135]....
        /*097c*/ 	.word	0x0000a280
        /*0980*/ 	.word	0x00000070
        /*0984*/ 	.word	0x00000040
        /*0988*/ 	.short	0x010a
        /*098a*/ 	.byte	0xff
	.zero		1


	//   ....[136]....
        /*098c*/ 	.word	0x0000a2d0
        /*0990*/ 	.word	0x00000066
        /*0994*/ 	.word	0x00000040
        /*0998*/ 	.short	0x010a
        /*099a*/ 	.byte	0xff
	.zero		1


	//----- nvinfo : EIATTR_NUM_MBARRIERS
	.align		4
.L_48:
        /*099c*/ 	.byte	0x03, 0x38
        /*099e*/ 	.short	0x0022


	//----- nvinfo : EIATTR_EXIT_INSTR_OFFSETS
	.align		4
        /*09a0*/ 	.byte	0x04, 0x1c
        /*09a2*/ 	.short	(.L_50 - .L_49)


	//   ....[0]....
.L_49:
        /*09a4*/ 	.word	0x000028f0


	//   ....[1]....
        /*09a8*/ 	.word	0x00002e00


	//   ....[2]....
        /*09ac*/ 	.word	0x00002e60


	//   ....[3]....
        /*09b0*/ 	.word	0x00003de0


	//   ....[4]....
        /*09b4*/ 	.word	0x00005000


	//   ....[5]....
        /*09b8*/ 	.word	0x00005040


	//   ....[6]....
        /*09bc*/ 	.word	0x00009770


	//----- nvinfo : EIATTR_MAX_THREADS
	.align		4
.L_50:
        /*09c0*/ 	.byte	0x04, 0x05
        /*09c2*/ 	.short	(.L_52 - .L_51)
.L_51:
        /*09c4*/ 	.word	0x00000100
        /*09c8*/ 	.word	0x00000001
        /*09cc*/ 	.word	0x00000001


	//----- nvinfo : EIATTR_CRS_STACK_SIZE
	.align		4
.L_52:
        /*09d0*/ 	.byte	0x04, 0x1e
        /*09d2*/ 	.short	(.L_54 - .L_53)
.L_53:
        /*09d4*/ 	.word	0x00000000


	//----- nvinfo : EIATTR_CBANK_PARAM_SIZE
	.align		4
.L_54:
        /*09d8*/ 	.byte	0x03, 0x19
        /*09da*/ 	.short	0x0800


	//----- nvinfo : EIATTR_PARAM_CBANK
	.align		4
        /*09dc*/ 	.byte	0x04, 0x0a
        /*09de*/ 	.short	(.L_56 - .L_55)
	.align		4
.L_55:
        /*09e0*/ 	.word	index@(.nv.constant0._ZN7cutlass13device_kernelINS_4gemm6kernel13GemmUniversalIN4cute5tupleIJiiiiEEENS1_10collective13CollectiveMmaINS1_35MainloopSm100TmaUmmaWarpSpecializedILi4ELi2ELi4ENS5_IJNS4_1CILi2EEENSA_ILi1EEESC_EEEEENS5_IJNSA_ILi64EEENSA_ILi256EEENSA_ILi128EEEEEENS_12float_e5m2_tENS5_IJlSC_lEEESJ_SK_NS4_8TiledMMAINS4_8MMA_AtomIJNS4_10MMA_TraitsINS4_19SM100_MMA_F8F6F4_SSEJSJ_SJ_fSF_SG_NS4_17integral_constantINS4_4UMMA5MajorELSR_0EEESS_NSP_INSQ_7ScaleInELST_0EEESU_EEEEEENS4_6LayoutINS5_IJSC_SC_SC_EEENS5_IJNSA_ILi0EEESZ_SZ_EEEEENS5_IJNS4_10UnderscoreES12_S12_EEEEENS4_13SM90_TMA_LOADENS4_14ComposedLayoutINS4_7SwizzleILi3ELi4ELi3EEENS4_18smem_ptr_flag_bitsILi8EEENSX_INS5_IJNSA_ILi8EEESH_EEENS5_IJSH_SC_EEEEEEEvNS4_8identityENS4_23SM90_TMA_LOAD_MULTICASTES1F_vS1G_EENS_8epilogue10collective18CollectiveEpilogueINS1J_23Sm100TmaWarpSpecializedILi4ELi2ELi32ELb0ELb0EEEJSI_NS5_IJNSX_ISF_SC_EES1O_EEESJ_SK_SJ_SK_NS1J_6fusion15FusionCallbacksIS1N_NS1Q_17LinearCombinationISJ_fSJ_fLNS_15FloatRoundStyleE2EEESI_S1P_JEEENS4_5SM1004TMEM4LOAD26SM100_TMEM_LOAD_16dp32b32xES15_NS16_INS17_ILi2ELi4ELi3EEES1A_NSX_INS5_IJS1B_SF_EEENS5_IJSF_SC_EEEEEEENS4_39AutoVectorizingCopyWithAssumedAlignmentILi128EEENS4_14SM90_TMA_STOREES24_S26_S26_EEEvvEEEEvNT_6ParamsE)
        /*09e4*/ 	.short	0x0380
        /*09e6*/ 	.short	0x0800


	//----- nvinfo : EIATTR_SW_WAR
	.align		4
.L_56:
        /*09e8*/ 	.byte	0x04, 0x36
        /*09ea*/ 	.short	(.L_58 - .L_57)
.L_57:
        /*09ec*/ 	.word	0x00000008
.L_58:


//--------------------- .nv.callgraph             --------------------------
	.section	.nv.callgraph,"",@"SHT_CUDA_CALLGRAPH"
	.align	4
	.sectionentsize	8
	.align		4
        /*0000*/ 	.word	0x00000000
	.align		4
        /*0004*/ 	.word	0xffffffff
	.align		4
        /*0008*/ 	.word	index@(_ZN7cutlass13device_kernelINS_4gemm6kernel13GemmUniversalIN4cute5tupleIJiiiiEEENS1_10collective13CollectiveMmaINS1_35MainloopSm100TmaUmmaWarpSpecializedILi4ELi2ELi4ENS5_IJNS4_1CILi2EEENSA_ILi1EEESC_EEEEENS5_IJNSA_ILi64EEENSA_ILi256EEENSA_ILi128EEEEEENS_12float_e5m2_tENS5_IJlSC_lEEESJ_SK_NS4_8TiledMMAINS4_8MMA_AtomIJNS4_10MMA_TraitsINS4_19SM100_MMA_F8F6F4_SSEJSJ_SJ_fSF_SG_NS4_17integral_constantINS4_4UMMA5MajorELSR_0EEESS_NSP_INSQ_7ScaleInELST_0EEESU_EEEEEENS4_6LayoutINS5_IJSC_SC_SC_EEENS5_IJNSA_ILi0EEESZ_SZ_EEEEENS5_IJNS4_10UnderscoreES12_S12_EEEEENS4_13SM90_TMA_LOADENS4_14ComposedLayoutINS4_7SwizzleILi3ELi4ELi3EEENS4_18smem_ptr_flag_bitsILi8EEENSX_INS5_IJNSA_ILi8EEESH_EEENS5_IJSH_SC_EEEEEEEvNS4_8identityENS4_23SM90_TMA_LOAD_MULTICASTES1F_vS1G_EENS_8epilogue10collective18CollectiveEpilogueINS1J_23Sm100TmaWarpSpecializedILi4ELi2ELi32ELb0ELb0EEEJSI_NS5_IJNSX_ISF_SC_EES1O_EEESJ_SK_SJ_SK_NS1J_6fusion15FusionCallbacksIS1N_NS1Q_17LinearCombinationISJ_fSJ_fLNS_15FloatRoundStyleE2EEESI_S1P_JEEENS4_5SM1004TMEM4LOAD26SM100_TMEM_LOAD_16dp32b32xES15_NS16_INS17_ILi2ELi4ELi3EEES1A_NSX_INS5_IJS1B_SF_EEENS5_IJSF_SC_EEEEEEENS4_39AutoVectorizingCopyWithAssumedAlignmentILi128EEENS4_14SM90_TMA_STOREES24_S26_S26_EEEvvEEEEvNT_6ParamsE)
	.align		4
        /*000c*/ 	.word	index@(__assertfail)
	.align		4
        /*0010*/ 	.word	0x00000000
	.align		4
        /*0014*/ 	.word	0xfffffffe
	.align		4
        /*0018*/ 	.word	0x00000000
	.align		4
        /*001c*/ 	.word	0xfffffffd
	.align		4
        /*0020*/ 	.word	0x00000000
	.align		4
        /*0024*/ 	.word	0xfffffffc


//--------------------- .nv.constant4             --------------------------
	.section	.nv.constant4,"a",@progbits
	.align	8
	.align		8
.nv.constant4:
        /*0000*/ 	.dword	__assertfail
	.align		8
        /*0008*/ 	.dword	__unnamed_1
	.align		8
        /*0010*/ 	.dword	__unnamed_2
	.align		8
        /*0018*/ 	.dword	__unnamed_3
	.align		8
        /*0020*/ 	.dword	_ZN40_INTERNAL_25d14288_4_k_cu_a57e2b1b_104994cuda3std3__45__cpo5beginE
	.align		8
        /*0028*/ 	.dword	_ZN40_INTERNAL_25d14288_4_k_cu_a57e2b1b_104994cuda3std3__45__cpo3endE
	.align		8
        /*0030*/ 	.dword	_ZN40_INTERNAL_25d14288_4_k_cu_a57e2b1b_104994cuda3std3__45__cpo6cbeginE
	.align		8
        /*0038*/ 	.dword	_ZN40_INTERNAL_25d14288_4_k_cu_a57e2b1b_104994cuda3std3__45__cpo4cendE
	.align		8
        /*0040*/ 	.dword	_ZN40_INTERNAL_25d14288_4_k_cu_a57e2b1b_104994cuda3std3__442_GLOBAL__N__25d14288_4_k_cu_a57e2b1b_104996ignoreE
	.align		8
        /*0048*/ 	.dword	_ZN40_INTERNAL_25d14288_4_k_cu_a57e2b1b_104994cuda3std3__419piecewise_constructE
	.align		8
        /*0050*/ 	.dword	_ZN40_INTERNAL_25d14288_4_k_cu_a57e2b1b_104994cuda3std3__48in_placeE
	.align		8
        /*0058*/ 	.dword	_ZN40_INTERNAL_25d14288_4_k_cu_a57e2b1b_104994cuda3std6ranges3__45__cpo4swapE
	.align		8
        /*0060*/ 	.dword	_ZN40_INTERNAL_25d14288_4_k_cu_a57e2b1b_104994cuda3std6ranges3__45__cpo9iter_moveE
	.align		8
        /*0068*/ 	.dword	_ZN40_INTERNAL_25d14288_4_k_cu_a57e2b1b_104994cute7productE
	.align		8
        /*0070*/ 	.dword	_ZN40_INTERNAL_25d14288_4_k_cu_a57e2b1b_104994cute1_E
	.align		8
        /*0078*/ 	.dword	$str$25
	.align		8
        /*0080*/ 	.dword	$str$26
	.align		8
        /*0088*/ 	.dword	$str$27
	.align		8
        /*0090*/ 	.dword	$str$28


//--------------------- .text._ZN7cutlass13device_kernelINS_4gemm6kernel13GemmUniversalIN4cute5tupleIJiiiiEEENS1_10collective13CollectiveMmaINS1_35MainloopSm100TmaUmmaWarpSpecializedILi4ELi2ELi4ENS5_IJNS4_1CILi2EEENSA_ILi1EEESC_EEEEENS5_IJNSA_ILi64EEENSA_ILi256EEENSA_ILi128EEEEEENS_12float_e5m2_tENS5_IJlSC_lEEESJ_SK_NS4_8TiledMMAINS4_8MMA_AtomIJNS4_10MMA_TraitsINS4_19SM100_MMA_F8F6F4_SSEJSJ_SJ_fSF_SG_NS4_17integral_constantINS4_4UMMA5MajorELSR_0EEESS_NSP_INSQ_7ScaleInELST_0EEESU_EEEEEENS4_6LayoutINS5_IJSC_SC_SC_EEENS5_IJNSA_ILi0EEESZ_SZ_EEEEENS5_IJNS4_10UnderscoreES12_S12_EEEEENS4_13SM90_TMA_LOADENS4_14ComposedLayoutINS4_7SwizzleILi3ELi4ELi3EEENS4_18smem_ptr_flag_bitsILi8EEENSX_INS5_IJNSA_ILi8EEESH_EEENS5_IJSH_SC_EEEEEEEvNS4_8identityENS4_23SM90_TMA_LOAD_MULTICASTES1F_vS1G_EENS_8epilogue10collective18CollectiveEpilogueINS1J_23Sm100TmaWarpSpecializedILi4ELi2ELi32ELb0ELb0EEEJSI_NS5_IJNSX_ISF_SC_EES1O_EEESJ_SK_SJ_SK_NS1J_6fusion15FusionCallbacksIS1N_NS1Q_17LinearCombinationISJ_fSJ_fLNS_15FloatRoundStyleE2EEESI_S1P_JEEENS4_5SM1004TMEM4LOAD26SM100_TMEM_LOAD_16dp32b32xES15_NS16_INS17_ILi2ELi4ELi3EEES1A_NSX_INS5_IJS1B_SF_EEENS5_IJSF_SC_EEEEEEENS4_39AutoVectorizingCopyWithAssumedAlignmentILi128EEENS4_14SM90_TMA_STOREES24_S26_S26_EEEvvEEEEvNT_6ParamsE --------------------------
	.section	.text._ZN7cutlass13device_kernelINS_4gemm6kernel13GemmUniversalIN4cute5tupleIJiiiiEEENS1_10collective13CollectiveMmaINS1_35MainloopSm100TmaUmmaWarpSpecializedILi4ELi2ELi4ENS5_IJNS4_1CILi2EEENSA_ILi1EEESC_EEEEENS5_IJNSA_ILi64EEENSA_ILi256EEENSA_ILi128EEEEEENS_12float_e5m2_tENS5_IJlSC_lEEESJ_SK_NS4_8TiledMMAINS4_8MMA_AtomIJNS4_10MMA_TraitsINS4_19SM100_MMA_F8F6F4_SSEJSJ_SJ_fSF_SG_NS4_17integral_constantINS4_4UMMA5MajorELSR_0EEESS_NSP_INSQ_7ScaleInELST_0EEESU_EEEEEENS4_6LayoutINS5_IJSC_SC_SC_EEENS5_IJNSA_ILi0EEESZ_SZ_EEEEENS5_IJNS4_10UnderscoreES12_S12_EEEEENS4_13SM90_TMA_LOADENS4_14ComposedLayoutINS4_7SwizzleILi3ELi4ELi3EEENS4_18smem_ptr_flag_bitsILi8EEENSX_INS5_IJNSA_ILi8EEESH_EEENS5_IJSH_SC_EEEEEEEvNS4_8identityENS4_23SM90_TMA_LOAD_MULTICASTES1F_vS1G_EENS_8epilogue10collective18CollectiveEpilogueINS1J_23Sm100TmaWarpSpecializedILi4ELi2ELi32ELb0ELb0EEEJSI_NS5_IJNSX_ISF_SC_EES1O_EEESJ_SK_SJ_SK_NS1J_6fusion15FusionCallbacksIS1N_NS1Q_17LinearCombinationISJ_fSJ_fLNS_15FloatRoundStyleE2EEESI_S1P_JEEENS4_5SM1004TMEM4LOAD26SM100_TMEM_LOAD_16dp32b32xES15_NS16_INS17_ILi2ELi4ELi3EEES1A_NSX_INS5_IJS1B_SF_EEENS5_IJSF_SC_EEEEEEENS4_39AutoVectorizingCopyWithAssumedAlignmentILi128EEENS4_14SM90_TMA_STOREES24_S26_S26_EEEvvEEEEvNT_6ParamsE,"ax",@progbits
	.align	128
.text._ZN7cutlass13device_kernelINS_4gemm6kernel13GemmUniversalIN4cute5tupleIJiiiiEEENS1_10collective13CollectiveMmaINS1_35MainloopSm100TmaUmmaWarpSpecializedILi4ELi2ELi4ENS5_IJNS4_1CILi2EEENSA_ILi1EEESC_EEEEENS5_IJNSA_ILi64EEENSA_ILi256EEENSA_ILi128EEEEEENS_12float_e5m2_tENS5_IJlSC_lEEESJ_SK_NS4_8TiledMMAINS4_8MMA_AtomIJNS4_10MMA_TraitsINS4_19SM100_MMA_F8F6F4_SSEJSJ_SJ_fSF_SG_NS4_17integral_constantINS4_4UMMA5MajorELSR_0EEESS_NSP_INSQ_7ScaleInELST_0EEESU_EEEEEENS4_6LayoutINS5_IJSC_SC_SC_EEENS5_IJNSA_ILi0EEESZ_SZ_EEEEENS5_IJNS4_10UnderscoreES12_S12_EEEEENS4_13SM90_TMA_LOADENS4_14ComposedLayoutINS4_7SwizzleILi3ELi4ELi3EEENS4_18smem_ptr_flag_bitsILi8EEENSX_INS5_IJNSA_ILi8EEESH_EEENS5_IJSH_SC_EEEEEEEvNS4_8identityENS4_23SM90_TMA_LOAD_MULTICASTES1F_vS1G_EENS_8epilogue10collective18CollectiveEpilogueINS1J_23Sm100TmaWarpSpecializedILi4ELi2ELi32ELb0ELb0EEEJSI_NS5_IJNSX_ISF_SC_EES1O_EEESJ_SK_SJ_SK_NS1J_6fusion15FusionCallbacksIS1N_NS1Q_17LinearCombinationISJ_fSJ_fLNS_15FloatRoundStyleE2EEESI_S1P_JEEENS4_5SM1004TMEM4LOAD26SM100_TMEM_LOAD_16dp32b32xES15_NS16_INS17_ILi2ELi4ELi3EEES1A_NSX_INS5_IJS1B_SF_EEENS5_IJSF_SC_EEEEEEENS4_39AutoVectorizingCopyWithAssumedAlignmentILi128EEENS4_14SM90_TMA_STOREES24_S26_S26_EEEvvEEEEvNT_6ParamsE:
        .type           _ZN7cutlass13device_kernelINS_4gemm6kernel13GemmUniversalIN4cute5tupleIJiiiiEEENS1_10collective13CollectiveMmaINS1_35MainloopSm100TmaUmmaWarpSpecializedILi4ELi2ELi4ENS5_IJNS4_1CILi2EEENSA_ILi1EEESC_EEEEENS5_IJNSA_ILi64EEENSA_ILi256EEENSA_ILi128EEEEEENS_12float_e5m2_tENS5_IJlSC_lEEESJ_SK_NS4_8TiledMMAINS4_8MMA_AtomIJNS4_10MMA_TraitsINS4_19SM100_MMA_F8F6F4_SSEJSJ_SJ_fSF_SG_NS4_17integral_constantINS4_4UMMA5MajorELSR_0EEESS_NSP_INSQ_7ScaleInELST_0EEESU_EEEEEENS4_6LayoutINS5_IJSC_SC_SC_EEENS5_IJNSA_ILi0EEESZ_SZ_EEEEENS5_IJNS4_10UnderscoreES12_S12_EEEEENS4_13SM90_TMA_LOADENS4_14ComposedLayoutINS4_7SwizzleILi3ELi4ELi3EEENS4_18smem_ptr_flag_bitsILi8EEENSX_INS5_IJNSA_ILi8EEESH_EEENS5_IJSH_SC_EEEEEEEvNS4_8identityENS4_23SM90_TMA_LOAD_MULTICASTES1F_vS1G_EENS_8epilogue10collective18CollectiveEpilogueINS1J_23Sm100TmaWarpSpecializedILi4ELi2ELi32ELb0ELb0EEEJSI_NS5_IJNSX_ISF_SC_EES1O_EEESJ_SK_SJ_SK_NS1J_6fusion15FusionCallbacksIS1N_NS1Q_17LinearCombinationISJ_fSJ_fLNS_15FloatRoundStyleE2EEESI_S1P_JEEENS4_5SM1004TMEM4LOAD26SM100_TMEM_LOAD_16dp32b32xES15_NS16_INS17_ILi2ELi4ELi3EEES1A_NSX_INS5_IJS1B_SF_EEENS5_IJSF_SC_EEEEEEENS4_39AutoVectorizingCopyWithAssumedAlignmentILi128EEENS4_14SM90_TMA_STOREES24_S26_S26_EEEvvEEEEvNT_6ParamsE,@function
        .size           _ZN7cutlass13device_kernelINS_4gemm6kernel13GemmUniversalIN4cute5tupleIJiiiiEEENS1_10collective13CollectiveMmaINS1_35MainloopSm100TmaUmmaWarpSpecializedILi4ELi2ELi4ENS5_IJNS4_1CILi2EEENSA_ILi1EEESC_EEEEENS5_IJNSA_ILi64EEENSA_ILi256EEENSA_ILi128EEEEEENS_12float_e5m2_tENS5_IJlSC_lEEESJ_SK_NS4_8TiledMMAINS4_8MMA_AtomIJNS4_10MMA_TraitsINS4_19SM100_MMA_F8F6F4_SSEJSJ_SJ_fSF_SG_NS4_17integral_constantINS4_4UMMA5MajorELSR_0EEESS_NSP_INSQ_7ScaleInELST_0EEESU_EEEEEENS4_6LayoutINS5_IJSC_SC_SC_EEENS5_IJNSA_ILi0EEESZ_SZ_EEEEENS5_IJNS4_10UnderscoreES12_S12_EEEEENS4_13SM90_TMA_LOADENS4_14ComposedLayoutINS4_7SwizzleILi3ELi4ELi3EEENS4_18smem_ptr_flag_bitsILi8EEENSX_INS5_IJNSA_ILi8EEESH_EEENS5_IJSH_SC_EEEEEEEvNS4_8identityENS4_23SM90_TMA_LOAD_MULTICASTES1F_vS1G_EENS_8epilogue10collective18CollectiveEpilogueINS1J_23Sm100TmaWarpSpecializedILi4ELi2ELi32ELb0ELb0EEEJSI_NS5_IJNSX_ISF_SC_EES1O_EEESJ_SK_SJ_SK_NS1J_6fusion15FusionCallbacksIS1N_NS1Q_17LinearCombinationISJ_fSJ_fLNS_15FloatRoundStyleE2EEESI_S1P_JEEENS4_5SM1004TMEM4LOAD26SM100_TMEM_LOAD_16dp32b32xES15_NS16_INS17_ILi2ELi4ELi3EEES1A_NSX_INS5_IJS1B_SF_EEENS5_IJSF_SC_EEEEEEENS4_39AutoVectorizingCopyWithAssumedAlignmentILi128EEENS4_14SM90_TMA_STOREES24_S26_S26_EEEvvEEEEvNT_6ParamsE,(.L_x_177 - _ZN7cutlass13device_kernelINS_4gemm6kernel13GemmUniversalIN4cute5tupleIJiiiiEEENS1_10collective13CollectiveMmaINS1_35MainloopSm100TmaUmmaWarpSpecializedILi4ELi2ELi4ENS5_IJNS4_1CILi2EEENSA_ILi1EEESC_EEEEENS5_IJNSA_ILi64EEENSA_ILi256EEENSA_ILi128EEEEEENS_12float_e5m2_tENS5_IJlSC_lEEESJ_SK_NS4_8TiledMMAINS4_8MMA_AtomIJNS4_10MMA_TraitsINS4_19SM100_MMA_F8F6F4_SSEJSJ_SJ_fSF_SG_NS4_17integral_constantINS4_4UMMA5MajorELSR_0EEESS_NSP_INSQ_7ScaleInELST_0EEESU_EEEEEENS4_6LayoutINS5_IJSC_SC_SC_EEENS5_IJNSA_ILi0EEESZ_SZ_EEEEENS5_IJNS4_10UnderscoreES12_S12_EEEEENS4_13SM90_TMA_LOADENS4_14ComposedLayoutINS4_7SwizzleILi3ELi4ELi3EEENS4_18smem_ptr_flag_bitsILi8EEENSX_INS5_IJNSA_ILi8EEESH_EEENS5_IJSH_SC_EEEEEEEvNS4_8identityENS4_23SM90_TMA_LOAD_MULTICASTES1F_vS1G_EENS_8epilogue10collective18CollectiveEpilogueINS1J_23Sm100TmaWarpSpecializedILi4ELi2ELi32ELb0ELb0EEEJSI_NS5_IJNSX_ISF_SC_EES1O_EEESJ_SK_SJ_SK_NS1J_6fusion15FusionCallbacksIS1N_NS1Q_17LinearCombinationISJ_fSJ_fLNS_15FloatRoundStyleE2EEESI_S1P_JEEENS4_5SM1004TMEM4LOAD26SM100_TMEM_LOAD_16dp32b32xES15_NS16_INS17_ILi2ELi4ELi3EEES1A_NSX_INS5_IJS1B_SF_EEENS5_IJSF_SC_EEEEEEENS4_39AutoVectorizingCopyWithAssumedAlignmentILi128EEENS4_14SM90_TMA_STOREES24_S26_S26_EEEvvEEEEvNT_6ParamsE)
        .other          _ZN7cutlass13device_kernelINS_4gemm6kernel13GemmUniversalIN4cute5tupleIJiiiiEEENS1_10collective13CollectiveMmaINS1_35MainloopSm100TmaUmmaWarpSpecializedILi4ELi2ELi4ENS5_IJNS4_1CILi2EEENSA_ILi1EEESC_EEEEENS5_IJNSA_ILi64EEENSA_ILi256EEENSA_ILi128EEEEEENS_12float_e5m2_tENS5_IJlSC_lEEESJ_SK_NS4_8TiledMMAINS4_8MMA_AtomIJNS4_10MMA_TraitsINS4_19SM100_MMA_F8F6F4_SSEJSJ_SJ_fSF_SG_NS4_17integral_constantINS4_4UMMA5MajorELSR_0EEESS_NSP_INSQ_7ScaleInELST_0EEESU_EEEEEENS4_6LayoutINS5_IJSC_SC_SC_EEENS5_IJNSA_ILi0EEESZ_SZ_EEEEENS5_IJNS4_10UnderscoreES12_S12_EEEEENS4_13SM90_TMA_LOADENS4_14ComposedLayoutINS4_7SwizzleILi3ELi4ELi3EEENS4_18smem_ptr_flag_bitsILi8EEENSX_INS5_IJNSA_ILi8EEESH_EEENS5_IJSH_SC_EEEEEEEvNS4_8identityENS4_23SM90_TMA_LOAD_MULTICASTES1F_vS1G_EENS_8epilogue10collective18CollectiveEpilogueINS1J_23Sm100TmaWarpSpecializedILi4ELi2ELi32ELb0ELb0EEEJSI_NS5_IJNSX_ISF_SC_EES1O_EEESJ_SK_SJ_SK_NS1J_6fusion15FusionCallbacksIS1N_NS1Q_17LinearCombinationISJ_fSJ_fLNS_15FloatRoundStyleE2EEESI_S1P_JEEENS4_5SM1004TMEM4LOAD26SM100_TMEM_LOAD_16dp32b32xES15_NS16_INS17_ILi2ELi4ELi3EEES1A_NSX_INS5_IJS1B_SF_EEENS5_IJSF_SC_EEEEEEENS4_39AutoVectorizingCopyWithAssumedAlignmentILi128EEENS4_14SM90_TMA_STOREES24_S26_S26_EEEvvEEEEvNT_6ParamsE,@"STO_CUDA_ENTRY STV_DEFAULT"
_ZN7cutlass13device_kernelINS_4gemm6kernel13GemmUniversalIN4cute5tupleIJiiiiEEENS1_10collective13CollectiveMmaINS1_35MainloopSm100TmaUmmaWarpSpecializedILi4ELi2ELi4ENS5_IJNS4_1CILi2EEENSA_ILi1EEESC_EEEEENS5_IJNSA_ILi64EEENSA_ILi256EEENSA_ILi128EEEEEENS_12float_e5m2_tENS5_IJlSC_lEEESJ_SK_NS4_8TiledMMAINS4_8MMA_AtomIJNS4_10MMA_TraitsINS4_19SM100_MMA_F8F6F4_SSEJSJ_SJ_fSF_SG_NS4_17integral_constantINS4_4UMMA5MajorELSR_0EEESS_NSP_INSQ_7ScaleInELST_0EEESU_EEEEEENS4_6LayoutINS5_IJSC_SC_SC_EEENS5_IJNSA_ILi0EEESZ_SZ_EEEEENS5_IJNS4_10UnderscoreES12_S12_EEEEENS4_13SM90_TMA_LOADENS4_14ComposedLayoutINS4_7SwizzleILi3ELi4ELi3EEENS4_18smem_ptr_flag_bitsILi8EEENSX_INS5_IJNSA_ILi8EEESH_EEENS5_IJSH_SC_EEEEEEEvNS4_8identityENS4_23SM90_TMA_LOAD_MULTICASTES1F_vS1G_EENS_8epilogue10collective18CollectiveEpilogueINS1J_23Sm100TmaWarpSpecializedILi4ELi2ELi32ELb0ELb0EEEJSI_NS5_IJNSX_ISF_SC_EES1O_EEESJ_SK_SJ_SK_NS1J_6fusion15FusionCallbacksIS1N_NS1Q_17LinearCombinationISJ_fSJ_fLNS_15FloatRoundStyleE2EEESI_S1P_JEEENS4_5SM1004TMEM4LOAD26SM100_TMEM_LOAD_16dp32b32xES15_NS16_INS17_ILi2ELi4ELi3EEES1A_NSX_INS5_IJS1B_SF_EEENS5_IJSF_SC_EEEEEEENS4_39AutoVectorizingCopyWithAssumedAlignmentILi128EEENS4_14SM90_TMA_STOREES24_S26_S26_EEEvvEEEEvNT_6ParamsE:
[----:B------:R-:W1:Y:S01]  /*0000*/  LDC R1, c[0x0][0x37c] ;  /* 0x0000df00ff017b82 */ /* 0x000e620000000800 */
[----:B------:R-:W2:Y:S01]  /*0010*/  S2R R95, SR_TID.X ;  /* 0x00000000005f7919 */ /* 0x000ea20000002100 */
[----:B------:R-:W3:Y:S01]  /*0020*/  LDCU.64 UR8, c[0x0][0x890] ;  /* 0x00011200ff0877ac */ /* 0x000ee20008000a00 */
[----:B------:R-:W-:Y:S02]  /*0030*/  PRMT R85, RZ, 0x7610, R85 ;  /* 0x00007610ff557816 */ /* 0x000fe40000000055 */
[----:B------:R-:W-:Y:S01]  /*0040*/  ELECT P3, URZ, PT ;  /* 0x0000000000ff782f */ /* 0x000fe20003860000 */
[----:B---3--:R-:W-:-:S04]  /*0050*/  UISETP.NE.U32.AND UP0, UPT, UR8, URZ, UPT ;  /* 0x000000ff0800728c */ /* 0x008fc8000bf05070 */
[----:B------:R-:W-:Y:S01]  /*0060*/  UISETP.NE.AND.EX UP0, UPT, UR9, URZ, UPT, UP0 ;  /* 0x000000ff0900728c */ /* 0x000fe2000bf05300 */
[----:B--2---:R-:W-:-:S05]  /*0070*/  SHF.R.U32.HI R86, RZ, 0x5, R95 ;  /* 0x00000005ff567819 */ /* 0x004fca000001165f */
[----:B------:R-:W2:Y:S02]  /*0080*/  SHFL.IDX PT, R0, R86, RZ, 0x1f ;  /* 0x00001fff56007589 */ /* 0x000ea400000e0000 */
[----:B--2---:R-:W-:Y:S01]  /*0090*/  R2UR UR18, R0 ;  /* 0x00000000001272ca */ /* 0x004fe200000e0000 */
[----:B-1----:R-:W-:-:S14]  /*00a0*/  BRA.U UP0, `(.L_x_0) ;  /* 0x0000000100307547 */ /* 0x002fdc000b800000 */
[----:B------:R-:W1:Y:S02]  /*00b0*/  LDCU.64 UR4, c[0x0][0x888] ;  /* 0x00011100ff0477ac */ /* 0x000e640008000a00 */
[----:B-1----:R-:W-:-:S04]  /*00c0*/  UISETP.NE.U32.AND UP0, UPT, UR4, URZ, UPT ;  /* 0x000000ff0400728c */ /* 0x002fc8000bf05070 */
[----:B------:R-:W-:-:S09]  /*00d0*/  UISETP.NE.AND.EX UP0, UPT, UR5, URZ, UPT, UP0 ;  /* 0x000000ff0500728c */ /* 0x000fd2000bf05300 */
[----:B------:R-:W-:Y:S05]  /*00e0*/  BRA.U !UP0, `(.L_x_1) ;  /* 0x0000000108147547 */ /* 0x000fea000b800000 */
[----:B------:R-:W1:Y:S01]  /*00f0*/  LDC.64 R2, c[0x0][0x888] ;  /* 0x00022200ff027b82 */ /* 0x000e620000000a00 */
[----:B------:R-:W1:Y:S02]  /*0100*/  LDCU.64 UR4, c[0x0][0x358] ;  /* 0x00006b00ff0477ac */ /* 0x000e640008000a00 */
[----:B-1----:R1:W5:Y:S01]  /*0110*/  LDG.E R41, desc[UR4][R2.64] ;  /* 0x0000000402297981 */ /* 0x002362000c1e1900 */
[----:B------:R-:W-:Y:S01]  /*0120*/  HFMA2 R85, -RZ, RZ, 0, 5.9604644775390625e-08 ;  /* 0x00000001ff557431 */ /* 0x000fe200000001ff */
[----:B------:R-:W-:Y:S05]  /*0130*/  BRA `(.L_x_0) ;  /* 0x00000000000c7947 */ /* 0x000fea0003800000 */
.L_x_1:
[----:B------:R-:W1:Y:S01]  /*0140*/  LDCU UR4, c[0x0][0x880] ;  /* 0x00011000ff0477ac */ /* 0x000e620008000800 */
[----:B------:R-:W-:Y:S01]  /*0150*/  HFMA2 R85, -RZ, RZ, 0, 5.9604644775390625e-08 ;  /* 0x00000001ff557431 */ /* 0x000fe200000001ff */
[----:B-1----:R-:W-:-:S07]  /*0160*/  MOV R41, UR4 ;  /* 0x0000000400297c02 */ /* 0x002fce0008000f00 */
.L_x_0:
[----:B------:R-:W2:Y:S02]  /*0170*/  LDCU.64 UR4, c[0x0][0x8b0] ;  /* 0x00011600ff0477ac */ /* 0x000ea40008000a00 */
[----:B--2---:R-:W-:-:S04]  /*0180*/  UISETP.NE.U32.AND UP0, UPT, UR4, URZ, UPT ;  /* 0x000000ff0400728c */ /* 0x004fc8000bf05070 */
[----:B------:R-:W-:-:S09]  /*0190*/  UISETP.NE.AND.EX UP0, UPT, UR5, URZ, UPT, UP0 ;  /* 0x000000ff0500728c */ /* 0x000fd2000bf05300 */
[----:B------:R-:W-:Y:S05]  /*01a0*/  BRA.U UP0, `(.L_x_2) ;  /* 0x0000000100287547 */ /* 0x000fea000b800000 */
[----:B------:R-:W2:Y:S02]  /*01b0*/  LDCU.64 UR4, c[0x0][0x8a8] ;  /* 0x00011500ff0477ac */ /* 0x000ea40008000a00 */
[----:B--2---:R-:W-:-:S04]  /*01c0*/  UISETP.NE.U32.AND UP0, UPT, UR4, URZ, UPT ;  /* 0x000000ff0400728c */ /* 0x004fc8000bf05070 */
[----:B------:R-:W-:-:S09]  /*01d0*/  UISETP.NE.AND.EX UP0, UPT, UR5, URZ, UPT, UP0 ;  /* 0x000000ff0500728c */ /* 0x000fd2000bf05300 */
[----:B------:R-:W-:Y:S05]  /*01e0*/  BRA.U !UP0, `(.L_x_3) ;  /* 0x0000000108107547 */ /* 0x000fea000b800000 */
[----:B------:R-:W2:Y:S01]  /*01f0*/  LDC.64 R38, c[0x0][0x8a8] ;  /* 0x00022a00ff267b82 */ /* 0x000ea20000000a00 */
[----:B------:R-:W2:Y:S02]  /*0200*/  LDCU.64 UR4, c[0x0][0x358] ;  /* 0x00006b00ff0477ac */ /* 0x000ea40008000a00 */
[----:B--2---:R2:W5:Y:S01]  /*0210*/  LDG.E R38, desc[UR4][R38.64] ;  /* 0x0000000426267981 */ /* 0x004562000c1e1900 */
[----:B------:R-:W-:Y:S05]  /*0220*/  BRA `(.L_x_2) ;  /* 0x0000000000087947 */ /* 0x000fea0003800000 */
.L_x_3:
[----:B------:R-:W2:Y:S02]  /*0230*/  LDCU UR4, c[0x0][0x8a0] ;  /* 0x00011400ff0477ac */ /* 0x000ea40008000800 */
[----:B--2---:R-:W-:Y:S02]  /*0240*/  MOV R38, UR4 ;  /* 0x0000000400267c02 */ /* 0x004fe40008000f00 */
.L_x_2:
[----:B------:R-:W-:Y:S01]  /*0250*/  IMAD.U32 R0, RZ, RZ, UR18 ;  /* 0x00000012ff007e24 */ /* 0x000fe2000f8e00ff */
[----:B------:R-:W-:Y:S04]  /*0260*/  BSSY.RECONVERGENT B0, `(.L_x_4) ;  /* 0x000000c000007945 */ /* 0x000fe80003800200 */
[C---:B------:R-:W-:Y:S02]  /*0270*/  ISETP.NE.OR P1, PT, R0.reuse, 0x1, !P3 ;  /* 0x000000010000780c */ /* 0x040fe40005f25670 */
[----:B------:R-:W-:-:S11]  /*0280*/  ISETP.NE.OR P0, PT, R0, 0x3, !P3 ;  /* 0x000000030000780c */ /* 0x000fd60005f05670 */
[----:B------:R-:W-:Y:S05]  /*0290*/  @P1 BRA `(.L_x_5) ;  /* 0x0000000000201947 */ /* 0x000fea0003800000 */
[----:B------:R-:W3:Y:S02]  /*02a0*/  LDCU.64 UR4, c[0x0][0x348] ;  /* 0x00006900ff0477ac */ /* 0x000ee40008000a00 */
[----:B---3--:R-:W-:Y:S02]  /*02b0*/  UIADD3 UR6, UP1, UPT, UR4, 0x80, URZ ;  /* 0x0000008004067890 */ /* 0x008fe4000ff3e0ff */
[----:B------:R-:W-:Y:S02]  /*02c0*/  UIADD3 UR4, UP0, UPT, UR4, 0x180, URZ ;  /* 0x0000018004047890 */ /* 0x000fe4000ff1e0ff */
[----:B------:R-:W-:Y:S02]  /*02d0*/  UIADD3.X UR7, UPT, UPT, URZ, UR5, URZ, UP1, !UPT ;  /* 0x00000005ff077290 */ /* 0x000fe40008ffe4ff */
[----:B------:R-:W-:-:S07]  /*02e0*/  UIADD3.X UR5, UPT, UPT, URZ, UR5, URZ, UP0, !UPT ;  /* 0x00000005ff057290 */ /* 0x000fce00087fe4ff */
[----:B------:R3:W-:Y:S02]  /*02f0*/  UTMACCTL.PF [UR6] ;  /* 0x00000000060079b9 */ /* 0x0007e40008040000 */
[----:B------:R3:W-:Y:S02]  /*0300*/  UTMACCTL.PF [UR4] ;  /* 0x00000000040079b9 */ /* 0x0007e40008040000 */
[----:B---3--:R-:W-:Y:S01]  /*0310*/  NOP ;  /* 0x0000000000007918 */ /* 0x008fe20000000000 */
.L_x_5:
[----:B------:R-:W-:Y:S05]  /*0320*/  BSYNC.RECONVERGENT B0 ;  /* 0x0000000000007941 */ /* 0x000fea0003800200 */
.L_x_4:
[----:B------:R-:W-:Y:S04]  /*0330*/  BSSY.RECONVERGENT B0, `(.L_x_6) ;  /* 0x000000a000007945 */ /* 0x000fe80003800200 */
        /* <DEDUP_REMOVED lines=9> */
.L_x_7:
[----:B------:R-:W-:Y:S05]  /*03d0*/  BSYNC.RECONVERGENT B0 ;  /* 0x0000000000007941 */ /* 0x000fea0003800200 */
.L_x_6:
[----:B------:R-:W3:Y:S01]  /*03e0*/  LDCU.64 UR4, c[0x0][0x888] ;  /* 0x00011100ff0477ac */ /* 0x000ee20008000a00 */
[----:B------:R-:W-:Y:S02]  /*03f0*/  UISETP.EQ.U32.AND UP2, UPT, UR8, URZ, UPT ;  /* 0x000000ff0800728c */ /* 0x000fe4000bf42070 */
[----:B------:R-:W-:Y:S02]  /*0400*/  UPLOP3.LUT UP3, UPT, UPT, UPT, UPT, 0x80, 0x8 ;  /* 0x000000000008789c */ /* 0x000fe40003f6f070 */
[----:B---3--:R-:W-:-:S04]  /*0410*/  UISETP.NE.U32.AND UP0, UPT, UR4, URZ, UPT ;  /* 0x000000ff0400728c */ /* 0x008fc8000bf05070 */
[----:B------:R-:W-:-:S04]  /*0420*/  UISETP.NE.AND.EX UP1, UPT, UR5, URZ, UPT, UP0 ;  /* 0x000000ff0500728c */ /* 0x000fc8000bf25300 */
[----:B------:R-:W-:-:S04]  /*0430*/  UISETP.EQ.OR.EX UP4, UPT, UR9, URZ, !UP1, UP2 ;  /* 0x000000ff0900728c */ /* 0x000fc8000cf82720 */
[----:B------:R-:W-:-:S06]  /*0440*/  UP2UR UR4, UPR, URZ, 0x10 ;  /* 0x00000010ff047883 */ /* 0x000fcc0008000000 */
[----:B------:R-:W-:Y:S01]  /*0450*/  MOV R88, UR4 ;  /* 0x0000000400587c02 */ /* 0x000fe20008000f00 */
[----:B------:R-:W-:Y:S06]  /*0460*/  BRA.U !UP4, `(.L_x_8) ;  /* 0x000000010c207547 */ /* 0x000fec000b800000 */
[----:B------:R-:W-:Y:S01]  /*0470*/  UISETP.NE.U32.AND UP2, UPT, UR8, URZ, UPT ;  /* 0x000000ff0800728c */ /* 0x000fe2000bf45070 */
[----:B-----5:R-:W-:Y:S01]  /*0480*/  FSETP.NEU.AND P0, PT, R41, RZ, PT ;  /* 0x000000ff2900720b */ /* 0x020fe20003f0d000 */
[----:B------:R-:W-:Y:S02]  /*0490*/  USEL UR4, URZ, 0xffffffff, UP1 ;  /* 0xffffffffff047887 */ /* 0x000fe40008800000 */
[----:B------:R-:W-:-:S10]  /*04a0*/  UISETP.NE.AND.EX UP2, UPT, UR9, URZ, UPT, UP2 ;  /* 0x000000ff0900728c */ /* 0x000fd4000bf45320 */
[----:B------:R-:W-:Y:S01]  /*04b0*/  VOTEU.ANY UP0, P0 ;  /* 0x0000000000ff7886 */ /* 0x000fe20000000100 */
[----:B------:R-:W-:-:S04]  /*04c0*/  @!UP2 USEL UR4, URZ, 0xffffffff, UP0 ;  /* 0xffffffffff04a887 */ /* 0x000fc80008000000 */
[----:B------:R-:W-:-:S04]  /*04d0*/  ULOP3.LUT UR4, UR4, 0x1, URZ, 0xc0, !UPT ;  /* 0x0000000104047892 */ /* 0x000fc8000f8ec0ff */
[----:B------:R-:W-:-:S11]  /*04e0*/  UISETP.NE.U32.AND UP3, UPT, UR4, 0x1, UPT ;  /* 0x000000010400788c */ /* 0x000fd6000bf65070 */
.L_x_8:
[----:B-1----:R-:W1:Y:S01]  /*04f0*/  SHFL.IDX PT, R2, R86, RZ, 0x1f ;  /* 0x00001fff56027589 */ /* 0x002e6200000e0000 */
[----:B------:R-:W-:Y:S01]  /*0500*/  UISETP.NE.AND UP6, UPT, UR18, 0x2, UPT ;  /* 0x000000021200788c */ /* 0x000fe2000bfc5270 */
[----:B-1----:R-:W-:-:S13]  /*0510*/  ISETP.NE.AND P0, PT, R2, RZ, PT ;  /* 0x000000ff0200720c */ /* 0x002fda0003f05270 */
[----:B------:R-:W-:Y:S05]  /*0520*/  @P0 BRA `(.L_x_9) ;  /* 0x0000000000580947 */ /* 0x000fea0003800000 */
[----:B------:R-:W1:Y:S01]  /*0530*/  S2UR UR4, SR_CgaCtaId ;  /* 0x00000000000479c3 */ /* 0x000e620000008800 */
[----:B------:R-:W-:Y:S01]  /*0540*/  UMOV UR5, 0x400 ;  /* 0x0000040000057882 */ /* 0x000fe20000000000 */
[----:B------:R-:W-:Y:S01]  /*0550*/  UMOV UR8, 0x1 ;  /* 0x0000000100087882 */ /* 0x000fe20000000000 */
[----:B------:R-:W-:Y:S01]  /*0560*/  UMOV UR6, 0x2 ;  /* 0x0000000200067882 */ /* 0x000fe20000000000 */
[----:B------:R-:W-:-:S04]  /*0570*/  UIADD3 UR8, UPT, UPT, -UR8, 0x100000, URZ ;  /* 0x0010000008087890 */ /* 0x000fc8000fffe1ff */
[----:B------:R-:W-:Y:S02]  /*0580*/  USHF.L.U32 UR9, UR8, 0xb, URZ ;  /* 0x0000000b08097899 */ /* 0x000fe400080006ff */
[----:B------:R-:W-:Y:S02]  /*0590*/  USHF.L.U32 UR8, UR8, 0x1, URZ ;  /* 0x0000000108087899 */ /* 0x000fe400080006ff */
[----:B------:R-:W-:-:S04]  /*05a0*/  UIADD3 UR6, UPT, UPT, -UR6, 0x100000, URZ ;  /* 0x0010000006067890 */ /* 0x000fc8000fffe1ff */
[----:B------:R-:W-:Y:S02]  /*05b0*/  USHF.L.U32 UR7, UR6, 0xb, URZ ;  /* 0x0000000b06077899 */ /* 0x000fe400080006ff */
[----:B------:R-:W-:Y:S01]  /*05c0*/  USHF.L.U32 UR6, UR6, 0x1, URZ ;  /* 0x0000000106067899 */ /* 0x000fe200080006ff */
[----:B------:R-:W-:Y:S01]  /*05d0*/  ELECT P0, URZ, PT ;  /* 0x0000000000ff782f */ /* 0x000fe20003800000 */
[----:B-1----:R-:W-:Y:S01]  /*05e0*/  ULEA UR4, UR4, UR5, 0x18 ;  /* 0x0000000504047291 */ /* 0x002fe2000f8ec0ff */
[----:B------:R-:W1:Y:S11]  /*05f0*/  FENCE.VIEW.ASYNC.S ;  /* 0x00000000000073c6 */ /* 0x000e760000000000 */
[----:B-1----:R1:W3:Y:S01]  /*0600*/  SYNCS.EXCH.64 URZ, [UR4], UR8 ;  /* 0x0000000804ff75b2 */ /* 0x0022e20008000100 */
[----:B------:R1:W4:Y:S01]  /*0610*/  SYNCS.EXCH.64 URZ, [UR4+0x20], UR6 ;  /* 0x0000200604ff75b2 */ /* 0x0003220008000100 */
[----:B------:R1:W1:Y:S01]  /*0620*/  SYNCS.EXCH.64 URZ, [UR4+0x8], UR8 ;  /* 0x0000080804ff75b2 */ /* 0x0002620008000100 */
[----:B------:R1:W1:Y:S01]  /*0630*/  SYNCS.EXCH.64 URZ, [UR4+0x28], UR6 ;  /* 0x0000280604ff75b2 */ /* 0x0002620008000100 */
[----:B------:R1:W1:Y:S01]  /*0640*/  SYNCS.EXCH.64 URZ, [UR4+0x10], UR8 ;  /* 0x0000100804ff75b2 */ /* 0x0002620008000100 */
[----:B------:R1:W1:Y:S01]  /*0650*/  SYNCS.EXCH.64 URZ, [UR4+0x30], UR6 ;  /* 0x0000300604ff75b2 */ /* 0x0002620008000100 */
[----:B------:R1:W1:Y:S01]  /*0660*/  SYNCS.EXCH.64 URZ, [UR4+0x18], UR8 ;  /* 0x0000180804ff75b2 */ /* 0x0002620008000100 */
[----:B------:R1:W1:Y:S01]  /*0670*/  SYNCS.EXCH.64 URZ, [UR4+0x38], UR6 ;  /* 0x0000380604ff75b2 */ /* 0x0002620008000100 */
[----:B------:R-:W-:Y:S01]  /*0680*/  NOP ;  /* 0x0000000000007918 */ /* 0x000fe20000000000 */
.L_x_9:
[----:B------:R-:W2:Y:S01]  /*0690*/  SHFL.IDX PT, R2, R86, RZ, 0x1f ;  /* 0x00001fff56027589 */ /* 0x000ea200000e0000 */
[----:B------:R-:W-:Y:S01]  /*06a0*/  NOP ;  /* 0x0000000000007918 */ /* 0x000fe20000000000 */
[----:B--2---:R-:W-:-:S13]  /*06b0*/  ISETP.NE.AND P0, PT, R2, 0x1, PT ;  /* 0x000000010200780c */ /* 0x004fda0003f05270 */
[----:B------:R-:W-:Y:S05]  /*06c0*/  @P0 BRA `(.L_x_10) ;  /* 0x0000000000580947 */ /* 0x000fea0003800000 */
[----:B-1----:R-:W1:Y:S01]  /*06d0*/  S2UR UR4, SR_CgaCtaId ;  /* 0x00000000000479c3 */ /* 0x002e620000008800 */
        /* <DEDUP_REMOVED lines=12> */
[----:B-1----:R2:W1:Y:S01]  /*07a0*/  SYNCS.EXCH.64 URZ, [UR4+0x40], UR8 ;  /* 0x0000400804ff75b2 */ /* 0x0024620008000100 */
[----:B------:R2:W1:Y:S01]  /*07b0*/  SYNCS.EXCH.64 URZ, [UR4+0x60], UR6 ;  /* 0x0000600604ff75b2 */ /* 0x0004620008000100 */
[----:B------:R2:W1:Y:S01]  /*07c0*/  SYNCS.EXCH.64 URZ, [UR4+0x48], UR8 ;  /* 0x0000480804ff75b2 */ /* 0x0004620008000100 */
[----:B------:R2:W1:Y:S01]  /*07d0*/  SYNCS.EXCH.64 URZ, [UR4+0x68], UR6 ;  /* 0x0000680604ff75b2 */ /* 0x0004620008000100 */
[----:B------:R2:W1:Y:S01]  /*07e0*/  SYNCS.EXCH.64 URZ, [UR4+0x50], UR8 ;  /* 0x0000500804ff75b2 */ /* 0x0004620008000100 */
[----:B------:R2:W1:Y:S01]  /*07f0*/  SYNCS.EXCH.64 URZ, [UR4+0x70], UR6 ;  /* 0x0000700604ff75b2 */ /* 0x0004620008000100 */
[----:B------:R2:W1:Y:S01]  /*0800*/  SYNCS.EXCH.64 URZ, [UR4+0x58], UR8 ;  /* 0x0000580804ff75b2 */ /* 0x0004620008000100 */
[----:B------:R2:W1:Y:S02]  /*0810*/  SYNCS.EXCH.64 URZ, [UR4+0x78], UR6 ;  /* 0x0000780604ff75b2 */ /* 0x0004640008000100 */
[----:B--2---:R-:W-:Y:S01]  /*0820*/  NOP ;  /* 0x0000000000007918 */ /* 0x004fe20000000000 */
.L_x_10:
[----:B------:R-:W2:Y:S01]  /*0830*/  SHFL.IDX PT, R2, R86, RZ, 0x1f ;  /* 0x00001fff56027589 */ /* 0x000ea200000e0000 */
[----:B------:R-:W-:Y:S01]  /*0840*/  NOP ;  /* 0x0000000000007918 */ /* 0x000fe20000000000 */
[----:B--2---:R-:W-:-:S13]  /*0850*/  ISETP.NE.AND P0, PT, R2, 0x3, PT ;  /* 0x000000030200780c */ /* 0x004fda0003f05270 */
[----:B------:R-:W-:Y:S05]  /*0860*/  @P0 BRA `(.L_x_11) ;  /* 0x0000000000300947 */ /* 0x000fea0003800000 */
[----:B-1----:R-:W1:Y:S01]  /*0870*/  S2UR UR4, SR_CgaCtaId ;  /* 0x00000000000479c3 */ /* 0x002e620000008800 */
[----:B------:R-:W-:Y:S01]  /*0880*/  UMOV UR6, 0x400 ;  /* 0x0000040000067882 */ /* 0x000fe20000000000 */
[----:B------:R-:W-:Y:S01]  /*0890*/  UMOV UR5, 0x20 ;  /* 0x0000002000057882 */ /* 0x000fe20000000000 */
[----:B------:R-:W-:Y:S01]  /*08a0*/  ELECT P0, URZ, PT ;  /* 0x0000000000ff782f */ /* 0x000fe20003800000 */
[----:B-1----:R-:W-:Y:S02]  /*08b0*/  ULEA UR6, UR4, UR6, 0x18 ;  /* 0x0000000604067291 */ /* 0x002fe4000f8ec0ff */
[----:B------:R-:W-:-:S04]  /*08c0*/  UIADD3 UR4, UPT, UPT, -UR5, 0x100000, URZ ;  /* 0x0010000005047890 */ /* 0x000fc8000fffe1ff */
[----:B------:R-:W-:Y:S02]  /*08d0*/  USHF.L.U32 UR5, UR4, 0xb, URZ ;  /* 0x0000000b04057899 */ /* 0x000fe400080006ff */
[----:B------:R-:W-:Y:S01]  /*08e0*/  USHF.L.U32 UR4, UR4, 0x1, URZ ;  /* 0x0000000104047899 */ /* 0x000fe200080006ff */
[----:B------:R-:W1:Y:S11]  /*08f0*/  FENCE.VIEW.ASYNC.S ;  /* 0x00000000000073c6 */ /* 0x000e760000000000 */
[----:B-1----:R2:W1:Y:S01]  /*0900*/  SYNCS.EXCH.64 URZ, [UR6+0x80], UR4 ;  /* 0x0000800406ff75b2 */ /* 0x0024620008000100 */
[----:B------:R2:W1:Y:S02]  /*0910*/  SYNCS.EXCH.64 URZ, [UR6+0x88], UR4 ;  /* 0x0000880406ff75b2 */ /* 0x0004640008000100 */
[----:B--2---:R-:W-:Y:S01]  /*0920*/  NOP ;  /* 0x0000000000007918 */ /* 0x004fe20000000000 */
.L_x_11:
[----:B------:R-:W2:Y:S01]  /*0930*/  SHFL.IDX PT, R2, R86, RZ, 0x1f ;  /* 0x00001fff56027589 */ /* 0x000ea200000e0000 */
[----:B------:R-:W-:Y:S01]  /*0940*/  NOP ;  /* 0x0000000000007918 */ /* 0x000fe20000000000 */
[----:B--2---:R-:W-:-:S13]  /*0950*/  ISETP.NE.AND P0, PT, R2, 0x4, PT ;  /* 0x000000040200780c */ /* 0x004fda0003f05270 */
[----:B------:R-:W-:Y:S05]  /*0960*/  @P0 BRA `(.L_x_12) ;  /* 0x00000000004c0947 */ /* 0x000fea0003800000 */
[----:B-1----:R-:W1:Y:S01]  /*0970*/  S2UR UR6, SR_CgaCtaId ;  /* 0x00000000000679c3 */ /* 0x002e620000008800 */
[----:B------:R-:W-:Y:S01]  /*0980*/  UMOV UR4, 0x1e0 ;  /* 0x000001e000047882 */ /* 0x000fe20000000000 */
[----:B------:R-:W-:Y:S01]  /*0990*/  UMOV UR5, 0x400 ;  /* 0x0000040000057882 */ /* 0x000fe20000000000 */
[----:B------:R-:W-:Y:S01]  /*09a0*/  USEL UR4, UR4, 0x1a0, UP3 ;  /* 0x000001a004047887 */ /* 0x000fe20009800000 */
[----:B------:R-:W-:Y:S01]  /*09b0*/  UMOV UR8, 0x1 ;  /* 0x0000000100087882 */ /* 0x000fe20000000000 */
[----:B------:R-:W-:Y:S01]  /*09c0*/  ELECT P0, URZ, PT ;  /* 0x0000000000ff782f */ /* 0x000fe20003800000 */
[----:B------:R-:W-:-:S04]  /*09d0*/  UIADD3 UR8, UPT, UPT, -UR8, 0x100000, URZ ;  /* 0x0010000008087890 */ /* 0x000fc8000fffe1ff */
[----:B------:R-:W-:Y:S02]  /*09e0*/  USHF.L.U32 UR9, UR8, 0xb, URZ ;  /* 0x0000000b08097899 */ /* 0x000fe400080006ff */
[----:B------:R-:W-:Y:S02]  /*09f0*/  USHF.L.U32 UR8, UR8, 0x1, URZ ;  /* 0x0000000108087899 */ /* 0x000fe400080006ff */
[----:B-1----:R-:W-:Y:S02]  /*0a00*/  ULEA UR6, UR6, UR5, 0x18 ;  /* 0x0000000506067291 */ /* 0x002fe4000f8ec0ff */
[----:B------:R-:W-:-:S04]  /*0a10*/  UIADD3 UR4, UPT, UPT, -UR4, 0x100000, URZ ;  /* 0x0010000004047890 */ /* 0x000fc8000fffe1ff */
[----:B------:R-:W-:Y:S02]  /*0a20*/  USHF.L.U32 UR5, UR4, 0xb, URZ ;  /* 0x0000000b04057899 */ /* 0x000fe400080006ff */
[----:B------:R-:W-:Y:S01]  /*0a30*/  USHF.L.U32 UR4, UR4, 0x1, URZ ;  /* 0x0000000104047899 */ /* 0x000fe200080006ff */
[----:B------:R-:W1:Y:S03]  /*0a40*/  FENCE.VIEW.ASYNC.S ;  /* 0x00000000000073c6 */ /* 0x000e660000000000 */
[----:B-1----:R2:W1:Y:S08]  /*0a50*/  SYNCS.EXCH.64 URZ, [UR6+0x90], UR8 ;  /* 0x0000900806ff75b2 */ /* 0x0024700008000100 */
[----:B------:R2:W1:Y:S01]  /*0a60*/  SYNCS.EXCH.64 URZ, [UR6+0xa0], UR4 ;  /* 0x0000a00406ff75b2 */ /* 0x0004620008000100 */
[----:B------:R2:W1:Y:S01]  /*0a70*/  SYNCS.EXCH.64 URZ, [UR6+0x98], UR8 ;  /* 0x0000980806ff75b2 */ /* 0x0004620008000100 */
[----:B------:R2:W1:Y:S02]  /*0a80*/  SYNCS.EXCH.64 URZ, [UR6+0xa8], UR4 ;  /* 0x0000a80406ff75b2 */ /* 0x0004640008000100 */
[----:B--2---:R-:W-:Y:S01]  /*0a90*/  NOP ;  /* 0x0000000000007918 */ /* 0x004fe20000000000 */
.L_x_12:
        /* <DEDUP_REMOVED lines=26> */
.L_x_13:
[----:B------:R-:W2:Y:S01]  /*0c40*/  SHFL.IDX PT, R2, R86, RZ, 0x1f ;  /* 0x00001fff56027589 */ /* 0x000ea200000e0000 */
[----:B------:R-:W-:Y:S01]  /*0c50*/  NOP ;  /* 0x0000000000007918 */ /* 0x000fe20000000000 */
[----:B--2---:R-:W-:-:S13]  /*0c60*/  ISETP.NE.AND P0, PT, R2, 0x3, PT ;  /* 0x000000030200780c */ /* 0x004fda0003f05270 */
[----:B------:R-:W-:Y:S05]  /*0c70*/  @P0 BRA `(.L_x_14) ;  /* 0x0000000000380947 */ /* 0x000fea0003800000 */
[----:B------:R-:W2:Y:S01]  /*0c80*/  S2UR UR5, SR_CgaCtaId ;  /* 0x00000000000579c3 */ /* 0x000ea20000008800 */
[----:B-1----:R-:W-:Y:S01]  /*0c90*/  UMOV UR4, 0x400 ;  /* 0x0000040000047882 */ /* 0x002fe20000000000 */
[----:B------:R-:W-:Y:S01]  /*0ca0*/  UMOV UR6, 0x20 ;  /* 0x0000002000067882 */ /* 0x000fe20000000000 */
[----:B------:R-:W-:Y:S01]  /*0cb0*/  ELECT P0, URZ, PT ;  /* 0x0000000000ff782f */ /* 0x000fe20003800000 */
[----:B------:R-:W-:-:S04]  /*0cc0*/  UIADD3 UR6, UPT, UPT, -UR6, 0x100000, URZ ;  /* 0x0010000006067890 */ /* 0x000fc8000fffe1ff */
[----:B------:R-:W-:Y:S02]  /*0cd0*/  USHF.L.U32 UR7, UR6, 0xb, URZ ;  /* 0x0000000b06077899 */ /* 0x000fe400080006ff */
[----:B------:R-:W-:Y:S02]  /*0ce0*/  USHF.L.U32 UR6, UR6, 0x1, URZ ;  /* 0x0000000106067899 */ /* 0x000fe400080006ff */
[----:B--2---:R-:W-:Y:S01]  /*0cf0*/  ULEA UR4, UR5, UR4, 0x18 ;  /* 0x0000000405047291 */ /* 0x004fe2000f8ec0ff */
[----:B------:R-:W1:Y:S11]  /*0d00*/  FENCE.VIEW.ASYNC.S ;  /* 0x00000000000073c6 */ /* 0x000e760000000000 */
[----:B-1----:R2:W1:Y:S01]  /*0d10*/  SYNCS.EXCH.64 URZ, [UR4+0xf0], UR6 ;  /* 0x0000f00604ff75b2 */ /* 0x0024620008000100 */
[----:B------:R2:W1:Y:S01]  /*0d20*/  SYNCS.EXCH.64 URZ, [UR4+0x100], UR6 ;  /* 0x0001000604ff75b2 */ /* 0x0004620008000100 */
[----:B------:R2:W1:Y:S01]  /*0d30*/  SYNCS.EXCH.64 URZ, [UR4+0xf8], UR6 ;  /* 0x0000f80604ff75b2 */ /* 0x0004620008000100 */
[----:B------:R2:W1:Y:S02]  /*0d40*/  SYNCS.EXCH.64 URZ, [UR4+0x108], UR6 ;  /* 0x0001080604ff75b2 */ /* 0x0004640008000100 */
[----:B--2---:R-:W-:Y:S01]  /*0d50*/  NOP ;  /* 0x0000000000007918 */ /* 0x004fe20000000000 */
.L_x_14:
[----:B-1----:R-:W1:Y:S01]  /*0d60*/  LDCU UR4, c[0x0][0x36c] ;  /* 0x00006d80ff0477ac */ /* 0x002e620008000800 */
[----:B------:R-:W-:Y:S01]  /*0d70*/  ISETP.NE.OR P3, PT, R0, 0x2, !P3 ;  /* 0x000000020000780c */ /* 0x000fe20005f65670 */
[----:B------:R-:W-:Y:S01]  /*0d80*/  NOP ;  /* 0x0000000000007918 */ /* 0x000fe20000000000 */
[----:B------:R-:W-:Y:S01]  /*0d90*/  LOP3.LUT R0, R95, 0x1f, RZ, 0xc0, !PT ;  /* 0x0000001f5f007812 */ /* 0x000fe200078ec0ff */
[----:B------:R-:W-:Y:S02]  /*0da0*/  UISETP.NE.AND UP4, UPT, UR18, URZ, UPT ;  /* 0x000000ff1200728c */ /* 0x000fe4000bf85270 */
[----:B-1----:R-:W-:-:S09]  /*0db0*/  UISETP.EQ.U32.AND UP5, UPT, UR4, 0x1, UPT ;  /* 0x000000010400788c */ /* 0x002fd2000bfa2070 */
[----:B------:R-:W-:Y:S05]  /*0dc0*/  BRA.U !UP5, `(.L_x_15) ;  /* 0x000000010d087547 */ /* 0x000fea000b800000 */
[----:B---34-:R-:W-:Y:S01]  /*0dd0*/  UCGABAR_ARV ;  /* 0x00000000000079c7 */ /* 0x018fe20008000000 */
[----:B------:R-:W-:Y:S05]  /*0de0*/  BRA `(.L_x_16) ;  /* 0x0000000000047947 */ /* 0x000fea0003800000 */
.L_x_15:
[----:B---34-:R-:W-:Y:S01]  /*0df0*/  NOP ;  /* 0x0000000000007918 */ /* 0x018fe20000000000 */
.L_x_16:
[----:B------:R-:W1:Y:S01]  /*0e00*/  S2UR UR30, SR_CTAID.X ;  /* 0x00000000001e79c3 */ /* 0x000e620000002500 */
[----:B------:R-:W-:-:S05]  /*0e10*/  CS2R.32 R87, SR_CgaSize ;  /* 0x0000000000577805 */ /* 0x000fca0000008a00 */
[----:B------:R-:W-:-:S05]  /*0e20*/  IMAD R87, R87, -0xa0, RZ ;  /* 0xffffff6057577824 */ /* 0x000fca00078e02ff */
[----:B------:R-:W-:-:S14]  /*0e30*/  R2UR UR5, R87 ;  /* 0x00000000570572ca */ /* 0x000fdc00000e0000 */
[----:B------:R-:W2:Y:S01]  /*0e40*/  LDCU UR5, c[0x0][UR5+0x2b0] ;  /* 0x00005600050577ac */ /* 0x000ea20008000800 */
[----:B------:R-:W-:-:S05]  /*0e50*/  CS2R.32 R87, SR_CgaSize ;  /* 0x0000000000577805 */ /* 0x000fca0000008a00 */
[----:B------:R-:W-:-:S05]  /*0e60*/  IMAD R87, R87, -0xa0, RZ ;  /* 0xffffff6057577824 */ /* 0x000fca00078e02ff */
[----:B------:R-:W-:-:S14]  /*0e70*/  R2UR UR4, R87 ;  /* 0x00000000570472ca */ /* 0x000fdc00000e0000 */
[----:B------:R-:W3:Y:S01]  /*0e80*/  LDCU UR4, c[0x0][UR4+0x2b4] ;  /* 0x00005680040477ac */ /* 0x000ee20008000800 */
[----:B------:R-:W4:Y:S01]  /*0e90*/  S2UR UR31, SR_CTAID.Y ;  /* 0x00000000001f79c3 */ /* 0x000f220000002600 */
[----:B------:R-:W-:-:S05]  /*0ea0*/  CS2R.32 R87, SR_CgaSize ;  /* 0x0000000000577805 */ /* 0x000fca0000008a00 */
[----:B------:R-:W-:-:S05]  /*0eb0*/  IMAD R87, R87, -0xa0, RZ ;  /* 0xffffff6057577824 */ /* 0x000fca00078e02ff */
[----:B------:R-:W-:-:S14]  /*0ec0*/  R2UR UR7, R87 ;  /* 0x00000000570772ca */ /* 0x000fdc00000e0000 */
[----:B------:R-:W3:Y:S01]  /*0ed0*/  LDCU UR7, c[0x0][UR7+0x2a0] ;  /* 0x00005400070777ac */ /* 0x000ee20008000800 */
[----:B------:R-:W-:-:S05]  /*0ee0*/  CS2R.32 R87, SR_CgaSize ;  /* 0x0000000000577805 */ /* 0x000fca0000008a00 */
[----:B------:R-:W-:-:S05]  /*0ef0*/  IMAD R87, R87, -0xa0, RZ ;  /* 0xffffff6057577824 */ /* 0x000fca00078e02ff */
[----:B------:R-:W-:-:S14]  /*0f00*/  R2UR UR59, R87 ;  /* 0x00000000573b72ca */ /* 0x000fdc00000e0000 */
[----:B------:R-:W3:Y:S01]  /*0f10*/  LDCU UR59, c[0x0][UR59+0x2a4] ;  /* 0x000054803b3b77ac */ /* 0x000ee20008000800 */
[----:B------:R-:W3:Y:S01]  /*0f20*/  S2UR UR8, SR_CgaCtaId ;  /* 0x00000000000879c3 */ /* 0x000ee20000008800 */
[----:B------:R-:W3:Y:S01]  /*0f30*/  LDCU UR19, c[0x0][0xb24] ;  /* 0x00016480ff1377ac */ /* 0x000ee20008000800 */
[----:B------:R-:W3:Y:S01]  /*0f40*/  LDCU UR42, c[0x0][0xb24] ;  /* 0x00016480ff2a77ac */ /* 0x000ee20008000800 */
[----:B-1----:R-:W-:Y:S01]  /*0f50*/  I2FP.F32.U32 R3, UR30 ;  /* 0x0000001e00037c45 */ /* 0x002fe20008201000 */
[----:B------:R-:W1:Y:S04]  /*0f60*/  LDCU UR22, c[0x0][0xb30] ;  /* 0x00016600ff1677ac */ /* 0x000e680008000800 */
[----:B--2---:R-:W-:Y:S01]  /*0f70*/  FMUL R3, R3, UR5 ;  /* 0x0000000503037c20 */ /* 0x004fe20008400000 */
[----:B----4-:R-:W-:-:S05]  /*0f80*/  I2FP.F32.U32 R2, UR31 ;  /* 0x0000001f00027c45 */ /* 0x010fca0008201000 */
[----:B------:R-:W2:Y:S01]  /*0f90*/  F2I.U32.TRUNC.NTZ R3, R3 ;  /* 0x0000000300037305 */ /* 0x000ea2000020f000 */
[----:B---3--:R-:W-:Y:S01]  /*0fa0*/  FMUL R2, R2, UR4 ;  /* 0x0000000402027c20 */ /* 0x008fe20008400000 */
[----:B------:R-:W-:-:S06]  /*0fb0*/  USHF.L.U32 UR28, UR8, 0xe, URZ ;  /* 0x0000000e081c7899 */ /* 0x000fcc00080006ff */
[----:B------:R-:W3:Y:S01]  /*0fc0*/  F2I.U32.TRUNC.NTZ R2, R2 ;  /* 0x0000000200027305 */ /* 0x000ee2000020f000 */
[----:B------:R-:W-:Y:S01]  /*0fd0*/  ULOP3.LUT UR28, UR28, 0x4000, URZ, 0xc0, !UPT ;  /* 0x000040001c1c7892 */ /* 0x000fe2000f8ec0ff */
[----:B--2---:R-:W-:Y:S02]  /*0fe0*/  R2UR UR4, R3 ;  /* 0x00000000030472ca */ /* 0x004fe400000e0000 */
[----:B---3--:R-:W-:Y:S02]  /*0ff0*/  R2UR UR6, R2 ;  /* 0x00000000020672ca */ /* 0x008fe400000e0000 */
[----:B------:R-:W-:-:S09]  /*1000*/  PRMT R2, RZ, 0x7610, R2 ;  /* 0x00007610ff027816 */ /* 0x000fd20000000002 */
[----:B------:R-:W-:-:S04]  /*1010*/  UIADD3 UR5, UPT, UPT, -UR4, URZ, URZ ;  /* 0x000000ff04057290 */ /* 0x000fc8000fffe1ff */
[----:B------:R-:W-:Y:S02]  /*1020*/  UIMAD UR5, UR7, UR5, UR30 ;  /* 0x00000005070572a4 */ /* 0x000fe4000f8e021e */
[----:B------:R-:W-:-:S04]  /*1030*/  UIADD3 UR4, UPT, UPT, -UR6, URZ, URZ ;  /* 0x000000ff06047290 */ /* 0x000fc8000fffe1ff */
[----:B------:R-:W-:Y:S01]  /*1040*/  IMAD.U32 R87, RZ, RZ, UR5 ;  /* 0x00000005ff577e24 */ /* 0x000fe2000f8e00ff */
[----:B------:R-:W-:Y:S01]  /*1050*/  UIMAD UR59, UR59, UR4, UR31 ;  /* 0x000000043b3b72a4 */ /* 0x000fe2000f8e021f */
[----:B-1----:R-:W-:Y:S11]  /*1060*/  BRA.U UP4, `(.L_x_17) ;  /* 0x0000000104287547 */ /* 0x002ff6000b800000 */
[----:B------:R-:W-:Y:S01]  /*1070*/  R2UR UR6, R87 ;  /* 0x00000000570672ca */ /* 0x000fe200000e0000 */
[----:B------:R-:W-:-:S12]  /*1080*/  UISETP.NE.AND UP0, UPT, UR59, URZ, UPT ;  /* 0x000000ff3b00728c */ /* 0x000fd8000bf05270 */
[----:B------:R-:W-:-:S04]  /*1090*/  UISETP.EQ.OR UP0, UPT, UR6, URZ, !UP0 ;  /* 0x000000ff0600728c */ /* 0x000fc8000c702670 */
[----:B------:R-:W-:Y:S02]  /*10a0*/  USEL UR5, URZ, 0x1, !UP0 ;  /* 0x00000001ff057887 */ /* 0x000fe4000c000000 */
[----:B------:R-:W-:-:S04]  /*10b0*/  UISETP.NE.AND UP0, UPT, UR59, URZ, UPT ;  /* 0x000000ff3b00728c */ /* 0x000fc8000bf05270 */
[----:B------:R-:W-:Y:S02]  /*10c0*/  USEL UR4, URZ, 0x2, UP0 ;  /* 0x00000002ff047887 */ /* 0x000fe40008000000 */
[----:B------:R-:W-:-:S04]  /*10d0*/  UISETP.NE.AND UP0, UPT, UR6, 0x1, UPT ;  /* 0x000000010600788c */ /* 0x000fc8000bf05270 */
[----:B------:R-:W-:-:S04]  /*10e0*/  USEL UR4, UR4, 0x2, UP0 ;  /* 0x0000000204047887 */ /* 0x000fc80008000000 */
[----:B------:R-:W-:-:S06]  /*10f0*/  UIADD3 UR4, UPT, UPT, UR5, UR4, URZ ;  /* 0x0000000405047290 */ /* 0x000fcc000fffe0ff */
[----:B------:R-:W-:-:S07]  /*1100*/  MOV R2, UR4 ;  /* 0x0000000400027c02 */ /* 0x000fce0008000f00 */
.L_x_17:
[----:B------:R-:W1:Y:S01]  /*1110*/  S2UR UR36, SR_CTAID.Z ;  /* 0x00000000002479c3 */ /* 0x000e620000002700 */
[----:B------:R-:W-:-:S09]  /*1120*/  UISETP.GE.AND UP0, UPT, UR19, 0x1, UPT ;  /* 0x000000011300788c */ /* 0x000fd2000bf06270 */
[----:B------:R-:W-:Y:S05]  /*1130*/  BRA.U !UP0, `(.L_x_18) ;  /* 0x0000000108d47547 */ /* 0x000fea000b800000 */
[----:B------:R-:W2:Y:S01]  /*1140*/  LDCU.128 UR12, c[0x0][0xb10] ;  /* 0x00016200ff0c77ac */ /* 0x000ea20008000c00 */
[----:B------:R-:W3:Y:S01]  /*1150*/  LDCU UR20, c[0x0][0xb0c] ;  /* 0x00016180ff1477ac */ /* 0x000ee20008000800 */
[----:B------:R-:W4:Y:S01]  /*1160*/  LDCU UR6, c[0x0][0x370] ;  /* 0x00006e00ff0677ac */ /* 0x000f220008000800 */
[----:B------:R-:W1:Y:S01]  /*1170*/  LDCU UR7, c[0x0][0x374] ;  /* 0x00006e80ff0777ac */ /* 0x000e620008000800 */
[----:B------:R-:W1:Y:S01]  /*1180*/  LDCU UR21, c[0x0][0xb20] ;  /* 0x00016400ff1577ac */ /* 0x000e620008000800 */
[----:B--2---:R-:W-:Y:S02]  /*1190*/  UIMAD.WIDE.U32 UR4, UR30, UR12, URZ ;  /* 0x0000000c1e0472a5 */ /* 0x004fe4000f8e00ff */
[----:B---3--:R-:W-:Y:S01]  /*11a0*/  UISETP.NE.AND UP0, UPT, UR20, 0x1, UPT ;  /* 0x000000011400788c */ /* 0x008fe2000bf05270 */
[----:B------:R-:W2:Y:S01]  /*11b0*/  LDCU.64 UR8, c[0x0][0xb28] ;  /* 0x00016500ff0877ac */ /* 0x000ea20008000a00 */
[----:B----4-:R-:W-:-:S03]  /*11c0*/  UIMAD.WIDE.U32 UR10, UR6, UR12, URZ ;  /* 0x0000000c060a72a5 */ /* 0x010fc6000f8e00ff */
[----:B------:R-:W-:Y:S01]  /*11d0*/  UMOV UR4, UR5 ;  /* 0x0000000500047c82 */ /* 0x000fe20008000000 */
[----:B------:R-:W-:Y:S02]  /*11e0*/  UISETP.NE.AND UP2, UPT, UR19, 0x1, UPT ;  /* 0x000000011300788c */ /* 0x000fe4000bf45270 */
[----:B------:R-:W-:Y:S01]  /*11f0*/  USHF.R.U32.HI UR4, URZ, UR13, UR4 ;  /* 0x0000000dff047299 */ /* 0x000fe20008011604 */
[----:B------:R-:W-:Y:S01]  /*1200*/  UMOV UR10, UR11 ;  /* 0x0000000b000a7c82 */ /* 0x000fe20008000000 */
[----:B------:R-:W-:Y:S02]  /*1210*/  UIMAD.WIDE.U32 UR16, UR31, UR15, URZ ;  /* 0x0000000f1f1072a5 */ /* 0x000fe4000f8e00ff */
[----:B------:R-:W-:Y:S02]  /*1220*/  USEL UR5, UR30, UR4, !UP0 ;  /* 0x000000041e057287 */ /* 0x000fe4000c000000 */
[----:B------:R-:W-:Y:S02]  /*1230*/  @UP0 USHF.R.U32.HI UR6, URZ, UR13, UR10 ;  /* 0x0000000dff060299 */ /* 0x000fe4000801160a */
[----:B------:R-:W-:-:S02]  /*1240*/  UISETP.NE.AND UP0, UPT, UR14, 0x1, UPT ;  /* 0x000000010e00788c */ /* 0x000fc4000bf05270 */
[----:B-1----:R-:W-:Y:S02]  /*1250*/  UIMAD.WIDE.U32 UR10, UR7, UR15, URZ ;  /* 0x0000000f070a72a5 */ /* 0x002fe4000f8e00ff */
[----:B--2---:R-:W-:Y:S01]  /*1260*/  UIMAD.WIDE.U32 UR12, UR6, UR8, URZ ;  /* 0x00000008060c72a5 */ /* 0x004fe2000f8e00ff */
[----:B------:R-:W-:Y:S02]  /*1270*/  UMOV UR4, UR17 ;  /* 0x0000001100047c82 */ /* 0x000fe40008000000 */
[----:B------:R-:W-:Y:S02]  /*1280*/  USHF.R.U32.HI UR4, URZ, UR21, UR4 ;  /* 0x00000015ff047299 */ /* 0x000fe40008011604 */
[----:B------:R-:W-:Y:S02]  /*1290*/  UMOV UR10, UR11 ;  /* 0x0000000b000a7c82 */ /* 0x000fe40008000000 */
[----:B------:R-:W-:Y:S01]  /*12a0*/  UMOV UR12, UR13 ;  /* 0x0000000d000c7c82 */ /* 0x000fe20008000000 */
[----:B------:R-:W-:-:S02]  /*12b0*/  @UP0 USHF.R.U32.HI UR7, URZ, UR21, UR10 ;  /* 0x00000015ff070299 */ /* 0x000fc4000801160a */
[----:B------:R-:W-:Y:S02]  /*12c0*/  USEL UR4, UR31, UR4, !UP0 ;  /* 0x000000041f047287 */ /* 0x000fe4000c000000 */
[----:B------:R-:W-:Y:S02]  /*12d0*/  UIMAD.WIDE.U32 UR10, UR7, UR8, URZ ;  /* 0x00000008070a72a5 */ /* 0x000fe4000f8e00ff */
[----:B------:R-:W-:Y:S02]  /*12e0*/  @UP2 USHF.R.U32.HI UR6, URZ, UR9, UR12 ;  /* 0x00000009ff062299 */ /* 0x000fe4000801160c */
[----:B------:R-:W-:-:S03]  /*12f0*/  UIMAD.WIDE.U32 UR12, UR4, UR8, URZ ;  /* 0x00000008040c72a5 */ /* 0x000fc6000f8e00ff */
[----:B------:R-:W-:Y:S02]  /*1300*/  UMOV UR10, UR11 ;  /* 0x0000000b000a7c82 */ /* 0x000fe40008000000 */
[----:B------:R-:W-:Y:S02]  /*1310*/  @UP2 USHF.R.U32.HI UR7, URZ, UR9, UR10 ;  /* 0x00000009ff072299 */ /* 0x000fe4000801160a */
[----:B------:R-:W-:Y:S02]  /*1320*/  UIMAD UR10, UR6, UR19, URZ ;  /* 0x00000013060a72a4 */ /* 0x000fe4000f8e02ff */
[----:B------:R-:W-:-:S04]  /*1330*/  UIMAD UR7, UR7, UR19, URZ ;  /* 0x00000013070772a4 */ /* 0x000fc8000f8e02ff */
[----:B------:R-:W-:-:S03]  /*1340*/  UISETP.GE.AND UP0, UPT, UR4, UR7, UPT ;  /* 0x000000070400728c */ /* 0x000fc6000bf06270 */
[----:B------:R-:W-:Y:S01]  /*1350*/  UMOV UR7, UR13 ;  /* 0x0000000d00077c82 */ /* 0x000fe20008000000 */
[----:B------:R-:W-:Y:S02]  /*1360*/  UISETP.GE.OR UP0, UPT, UR5, UR10, UP0 ;  /* 0x0000000a0500728c */ /* 0x000fe40008706670 */
[----:B------:R-:W-:Y:S02]  /*1370*/  UIMAD.WIDE.U32 UR10, UR5, UR8, URZ ;  /* 0x00000008050a72a5 */ /* 0x000fe4000f8e00ff */
[----:B------:R-:W-:Y:S02]  /*1380*/  USHF.R.U32.HI UR7, URZ, UR9, UR7 ;  /* 0x00000009ff077299 */ /* 0x000fe40008011607 */
[----:B------:R-:W-:Y:S02]  /*1390*/  UIADD3 UR10, UPT, UPT, -UR4, URZ, URZ ;  /* 0x000000ff040a7290 */ /* 0x000fe4000fffe1ff */
[----:B------:R-:W-:Y:S02]  /*13a0*/  USEL UR7, UR4, UR7, !UP2 ;  /* 0x0000000704077287 */ /* 0x000fe4000d000000 */
[----:B------:R-:W-:Y:S01]  /*13b0*/  UIMAD UR10, UR14, UR10, UR31 ;  /* 0x0000000a0e0a72a4 */ /* 0x000fe2000f8e021f */
[----:B------:R-:W-:Y:S01]  /*13c0*/  @!UP0 UMOV UR8, UR11 ;  /* 0x0000000b00088c82 */ /* 0x000fe20008000000 */
[----:B------:R-:W-:-:S02]  /*13d0*/  UIADD3 UR11, UPT, UPT, -UR5, URZ, URZ ;  /* 0x000000ff050b7290 */ /* 0x000fc4000fffe1ff */
[----:B------:R-:W-:Y:S02]  /*13e0*/  @!UP0 USHF.R.U32.HI UR8, URZ, UR9, UR8 ;  /* 0x00000009ff088299 */ /* 0x000fe40008011608 */
[----:B------:R-:W-:Y:S02]  /*13f0*/  UIADD3 UR9, UPT, UPT, -UR7, URZ, URZ ;  /* 0x000000ff07097290 */ /* 0x000fe4000fffe1ff */
[----:B------:R-:W-:Y:S02]  /*1400*/  @!UP0 USEL UR8, UR5, UR8, !UP2 ;  /* 0x0000000805088287 */ /* 0x000fe4000d000000 */
[----:B------:R-:W-:Y:S02]  /*1410*/  UIMAD UR9, UR19, UR9, UR4 ;  /* 0x00000009130972a4 */ /* 0x000fe4000f8e0204 */
[----:B------:R-:W-:Y:S02]  /*1420*/  @!UP0 UIADD3 UR7, UPT, UPT, UR7, -UR8, URZ ;  /* 0x8000000807078290 */ /* 0x000fe4000fffe0ff */
[----:B------:R-:W-:-:S02]  /*1430*/  @!UP0 UIMAD UR6, UR9, UR6, UR8 ;  /* 0x00000006090682a4 */ /* 0x000fc4000f8e0208 */
[----:B------:R-:W-:Y:S02]  /*1440*/  @!UP0 UIMAD UR4, UR7, UR19, UR5 ;  /* 0x00000013070482a4 */ /* 0x000fe4000f8e0205 */
[----:B------:R-:W-:Y:S02]  /*1450*/  UIMAD UR30, UR20, UR11, UR30 ;  /* 0x0000000b141e72a4 */ /* 0x000fe4000f8e021e */
[----:B------:R-:W-:Y:S01]  /*1460*/  UIMAD UR31, UR4, UR14, UR10 ;  /* 0x0000000e041f72a4 */ /* 0x000fe2000f8e020a */
[----:B------:R-:W-:Y:S02]  /*1470*/  @!UP0 UMOV UR5, UR6 ;  /* 0x0000000600058c82 */ /* 0x000fe40008000000 */
[----:B------:R-:W-:-:S12]  /*1480*/  UIMAD UR30, UR5, UR20, UR30 ;  /* 0x00000014051e72a4 */ /* 0x000fd8000f8e021e */
.L_x_18:
[----:B------:R-:W-:-:S09]  /*1490*/  UISETP.NE.AND UP0, UPT, UR22, 0x1, UPT ;  /* 0x000000011600788c */ /* 0x000fd2000bf05270 */
[----:B------:R-:W-:Y:S05]  /*14a0*/  BRA.U UP0, `(.L_x_19) ;  /* 0x0000000100407547 */ /* 0x000fea000b800000 */
[----:B------:R-:W2:Y:S01]  /*14b0*/  LDCU.128 UR8, c[0x0][0xb10] ;  /* 0x00016200ff0877ac */ /* 0x000ea20008000c00 */
[----:B------:R-:W3:Y:S01]  /*14c0*/  LDCU UR12, c[0x0][0xb0c] ;  /* 0x00016180ff0c77ac */ /* 0x000ee20008000800 */
[----:B------:R-:W4:Y:S01]  /*14d0*/  LDCU UR13, c[0x0][0xb20] ;  /* 0x00016400ff0d77ac */ /* 0x000f220008000800 */
[----:B--2---:R-:W-:Y:S02]  /*14e0*/  UIMAD.WIDE.U32 UR4, UR30, UR8, URZ ;  /* 0x000000081e0472a5 */ /* 0x004fe4000f8e00ff */
[----:B------:R-:W-:Y:S02]  /*14f0*/  UIMAD.WIDE.U32 UR6, UR31, UR11, URZ ;  /* 0x0000000b1f0672a5 */ /* 0x000fe4000f8e00ff */
[----:B---3--:R-:W-:Y:S02]  /*1500*/  UISETP.NE.AND UP0, UPT, UR12, 0x1, UPT ;  /* 0x000000010c00788c */ /* 0x008fe4000bf05270 */
[----:B------:R-:W-:-:S03]  /*1510*/  USHF.R.U32.HI UR5, URZ, UR9, UR5 ;  /* 0x00000009ff057299 */ /* 0x000fc60008011605 */
[----:B------:R-:W-:Y:S01]  /*1520*/  UMOV UR4, UR7 ;  /* 0x0000000700047c82 */ /* 0x000fe20008000000 */
[----:B------:R-:W-:Y:S02]  /*1530*/  USEL UR5, UR30, UR5, !UP0 ;  /* 0x000000051e057287 */ /* 0x000fe4000c000000 */
[----:B------:R-:W-:Y:S02]  /*1540*/  UISETP.NE.AND UP0, UPT, UR10, 0x1, UPT ;  /* 0x000000010a00788c */ /* 0x000fe4000bf05270 */
[----:B----4-:R-:W-:-:S04]  /*1550*/  USHF.R.U32.HI UR4, URZ, UR13, UR4 ;  /* 0x0000000dff047299 */ /* 0x010fc80008011604 */
[----:B------:R-:W-:-:S04]  /*1560*/  USEL UR4, UR31, UR4, !UP0 ;  /* 0x000000041f047287 */ /* 0x000fc8000c000000 */
[----:B------:R-:W-:Y:S02]  /*1570*/  UIADD3 UR6, UPT, UPT, UR5, -UR4, URZ ;  /* 0x8000000405067290 */ /* 0x000fe4000fffe0ff */
[----:B------:R-:W-:Y:S02]  /*1580*/  UIADD3 UR4, UPT, UPT, -UR5, UR4, URZ ;  /* 0x0000000405047290 */ /* 0x000fe4000fffe1ff */
[----:B------:R-:W-:Y:S02]  /*1590*/  UIMAD UR31, UR6, UR10, UR31 ;  /* 0x0000000a061f72a4 */ /* 0x000fe4000f8e021f */
[----:B------:R-:W-:-:S12]  /*15a0*/  UIMAD UR30, UR4, UR12, UR30 ;  /* 0x0000000c041e72a4 */ /* 0x000fd8000f8e021e */
.L_x_19:
[----:B------:R-:W-:Y:S01]  /*15b0*/  UISETP.NE.AND UP0, UPT, UR18, 0x2, UPT ;  /* 0x000000021200788c */ /* 0x000fe2000bf05270 */
[----:B------:R-:W-:Y:S09]  /*15c0*/  BRA.U !UP5, `(.L_x_20) ;  /* 0x000000010d0c7547 */ /* 0x000ff2000b800000 */
[----:B------:R-:W-:Y:S01]  /*15d0*/  UCGABAR_WAIT ;  /* 0x0000000000007dc7 */ /* 0x000fe20008000000 */
[----:B------:R-:W-:Y:S01]  /*15e0*/  CCTL.IVALL ;  /* 0x00000000ff00798f */ /* 0x000fe20002000000 */
[----:B------:R-:W-:Y:S05]  /*15f0*/  BRA `(.L_x_21) ;  /* 0x0000000000047947 */ /* 0x000fea0003800000 */
.L_x_20:
[----:B------:R-:W-:Y:S06]  /*1600*/  BAR.SYNC.DEFER_BLOCKING 0x0 ;  /* 0x0000000000007b1d */ /* 0x000fec0000010000 */
.L_x_21:
[----:B------:R-:W-:Y:S05]  /*1610*/  BRA.U UP0, `(.L_x_22) ;  /* 0x0000001100bc7547 */ /* 0x000fea000b800000 */
[----:B------:R-:W2:Y:S01]  /*1620*/  LDCU UR6, c[0x0][0x38c] ;  /* 0x00007180ff0677ac */ /* 0x000ea20008000800 */
[----:B------:R-:W3:Y:S01]  /*1630*/  S2UR UR8, SR_CgaCtaId ;  /* 0x00000000000879c3 */ /* 0x000ee20000008800 */
[----:B------:R-:W-:Y:S01]  /*1640*/  PLOP3.LUT P1, PT, PT, PT, UP3, 0x80, 0x8 ;  /* 0x000000000008781c */ /* 0x000fe20003f2f038 */
[----:B------:R-:W-:Y:S01]  /*1650*/  IMAD.MOV.U32 R12, RZ, RZ, 0x1 ;  /* 0x00000001ff0c7424 */ /* 0x000fe200078e00ff */
[----:B------:R-:W-:Y:S01]  /*1660*/  UMOV UR7, 0x400 ;  /* 0x0000040000077882 */ /* 0x000fe20000000000 */
[----:B------:R-:W-:Y:S01]  /*1670*/  UISETP.NE.AND UP1, UPT, UR18, URZ, UPT ;  /* 0x000000ff1200728c */ /* 0x000fe2000bf25270 */
[----:B------:R-:W-:Y:S01]  /*1680*/  ISETP.EQ.OR P2, PT, R0, RZ, P3 ;  /* 0x000000ff0000720c */ /* 0x000fe20001f42670 */
[----:B------:R-:W-:Y:S01]  /*1690*/  USEL UR24, URZ, 0x1, UP6 ;  /* 0x00000001ff187887 */ /* 0x000fe2000b000000 */
[----:B------:R-:W-:Y:S02]  /*16a0*/  PLOP3.LUT P1, PT, P1, PT, PT, 0x8, 0x80 ;  /* 0x000000000080781c */ /* 0x000fe40000f2e170 */
[----:B------:R-:W-:Y:S01]  /*16b0*/  CS2R R10, SRZ ;  /* 0x00000000000a7805 */ /* 0x000fe2000001ff00 */
[----:B------:R-:W-:Y:S01]  /*16c0*/  IMAD.MOV.U32 R9, RZ, RZ, RZ ;  /* 0x000000ffff097224 */ /* 0x000fe200078e00ff */
[----:B------:R-:W4:Y:S01]  /*16d0*/  LDCU UR40, c[0x0][0x370] ;  /* 0x00006e00ff2877ac */ /* 0x000f220008000800 */
[----:B------:R-:W-:Y:S01]  /*16e0*/  IMAD.MOV.U32 R8, RZ, RZ, 0x1 ;  /* 0x00000001ff087424 */ /* 0x000fe200078e00ff */
[----:B------:R-:W1:Y:S01]  /*16f0*/  LDCU.64 UR26, c[0x0][0x348] ;  /* 0x00006900ff1a77ac */ /* 0x000e620008000a00 */
[----:B--2---:R-:W-:-:S02]  /*1700*/  UIADD3 UR5, UPT, UPT, UR6, 0x7f, URZ ;  /* 0x0000007f06057890 */ /* 0x004fc4000fffe0ff */
[----:B------:R-:W-:Y:S02]  /*1710*/  USHF.R.U32.HI UR45, URZ, 0x7, UR28 ;  /* 0x00000007ff2d7899 */ /* 0x000fe4000801161c */
[----:B------:R-:W-:Y:S02]  /*1720*/  USHF.R.S32.HI UR4, URZ, 0x1f, UR5 ;  /* 0x0000001fff047899 */ /* 0x000fe40008011405 */
[----:B---3--:R-:W-:Y:S02]  /*1730*/  ULEA UR7, UR8, UR7, 0x18 ;  /* 0x0000000708077291 */ /* 0x008fe4000f8ec0ff */
[----:B------:R-:W-:Y:S02]  /*1740*/  ULEA.HI UR4, UR4, UR5, URZ, 0x7 ;  /* 0x0000000504047291 */ /* 0x000fe4000f8f38ff */
[----:B------:R-:W-:Y:S02]  /*1750*/  UIADD3 UR46, UPT, UPT, UR6, 0xfe, URZ ;  /* 0x000000fe062e7890 */ /* 0x000fe4000fffe0ff */
[----:B------:R-:W-:-:S02]  /*1760*/  USHF.R.S32.HI UR43, URZ, 0x7, UR4 ;  /* 0x00000007ff2b7899 */ /* 0x000fc40008011404 */
[----:B------:R-:W-:Y:S02]  /*1770*/  UIADD3 UR4, UPT, UPT, UR6, -0x1, URZ ;  /* 0xffffffff06047890 */ /* 0x000fe4000fffe0ff */
[----:B------:R-:W-:Y:S02]  /*1780*/  UISETP.LT.U32.AND UP0, UPT, UR43, 0x4, UPT ;  /* 0x000000042b00788c */ /* 0x000fe4000bf01070 */
[----:B------:R-:W-:Y:S02]  /*1790*/  UISETP.GE.U32.AND UP2, UPT, UR4, -0xff, UPT ;  /* 0xffffff010400788c */ /* 0x000fe4000bf46070 */
[----:B------:R-:W-:Y:S01]  /*17a0*/  USEL UR41, UR43, 0x4, UP0 ;  /* 0x000000042b297887 */ /* 0x000fe20008000000 */
[----:B------:R-:W2:Y:S03]  /*17b0*/  LDCU UR39, c[0x0][0x374] ;  /* 0x00006e80ff2777ac */ /* 0x000ea60008000800 */
[----:B------:R-:W-:-:S02]  /*17c0*/  UIADD3 UR21, UPT, UPT, UR41, -0x1, URZ ;  /* 0xffffffff29157890 */ /* 0x000fc4000fffe0ff */
[----:B------:R-:W-:-:S03]  /*17d0*/  USEL UR24, UR24, 0x2, UP1 ;  /* 0x0000000218187887 */ /* 0x000fc60008800000 */
[----:B------:R-:W-:Y:S02]  /*17e0*/  @UP2 UIADD3 UR21, UPT, UPT, UR41, URZ, URZ ;  /* 0x000000ff29152290 */ /* 0x000fe4000fffe0ff */
[----:B------:R-:W-:Y:S02]  /*17f0*/  UIADD3 UR29, UPT, UPT, UR7, 0xe400, UR28 ;  /* 0x0000e400071d7890 */ /* 0x000fe4000fffe01c */
[----:B------:R-:W-:Y:S02]  /*1800*/  UIADD3 UR44, UPT, UPT, UR43, -UR41, URZ ;  /* 0x800000292b2c7290 */ /* 0x000fe4000fffe0ff */
[----:B------:R-:W-:Y:S01]  /*1810*/  UIADD3 UR21, UPT, UPT, UR21, 0x1, URZ ;  /* 0x0000000115157890 */ /* 0x000fe2000fffe0ff */
[----:B-1--4-:R-:W-:-:S11]  /*1820*/  UMOV UR5, URZ ;  /* 0x000000ff00057c82 */ /* 0x012fd60008000000 */
.L_x_42:
[----:B-1----:R-:W1:Y:S02]  /*1830*/  S2UR UR4, SR_CgaCtaId ;  /* 0x00000000000479c3 */ /* 0x002e640000008800 */
[----:B-1----:R-:W-:-:S09]  /*1840*/  UISETP.NE.AND UP0, UPT, UR4, URZ, UPT ;  /* 0x000000ff0400728c */ /* 0x002fd2000bf05270 */
[----:B------:R-:W-:Y:S05]  /*1850*/  BRA.U UP0, `(.L_x_23) ;  /* 0x0000000100287547 */ /* 0x000fea000b800000 */
[----:B------:R-:W-:Y:S02]  /*1860*/  LEA R0, R9, UR7, 0x3 ;  /* 0x0000000709007c11 */ /* 0x000fe4000f8e18ff */
[----:B------:R-:W-:-:S04]  /*1870*/  SHF.L.U32 R3, R8, 0x1f, RZ ;  /* 0x0000001f08037819 */ /* 0x000fc800000006ff */
[----:B------:R-:W1:Y:S02]  /*1880*/  SYNCS.PHASECHK.TRANS64.TRYWAIT P0, [R0+URZ+0x100], R3 ;  /* 0x00010003000075a7 */ /* 0x000e6400080011ff */
[----:B-1----:R-:W-:Y:S05]  /*1890*/  @!P0 BRA `(.L_x_24) ;  /* 0x0000007c00b88947 */ /* 0x002fea0003800000 */
.L_x_132:
[----:B------:R3:W-:Y:S01]  /*18a0*/  SYNCS.ARRIVE.TRANS64.A1T0 RZ, [R0+URZ+0xf0], RZ ;  /* 0x0000f0ff00ff79a7 */ /* 0x0007e200081000ff */
[----:B------:R-:W-:-:S05]  /*18b0*/  VIADD R9, R9, 0x1 ;  /* 0x0000000109097836 */ /* 0x000fca0000000000 */
[----:B------:R-:W-:-:S04]  /*18c0*/  ISETP.NE.AND P0, PT, R9, 0x2, PT ;  /* 0x000000020900780c */ /* 0x000fc80003f05270 */
[----:B-1----:R-:W-:Y:S02]  /*18d0*/  SEL R3, RZ, 0x1, P0 ;  /* 0x00000001ff037807 */ /* 0x002fe40000000000 */
[----:B------:R-:W-:Y:S02]  /*18e0*/  SEL R9, R9, RZ, P0 ;  /* 0x000000ff09097207 */ /* 0x000fe40000000000 */
[----:B------:R-:W-:-:S07]  /*18f0*/  LOP3.LUT R8, R8, R3, RZ, 0x3c, !PT ;  /* 0x0000000308087212 */ /* 0x000fce00078e3cff */
.L_x_23:
[----:B------:R-:W-:Y:S01]  /*1900*/  ULEA UR4, UR5, UR7, 0x3 ;  /* 0x0000000705047291 */ /* 0x000fe2000f8e18ff */
[----:B---3--:R-:W-:Y:S01]  /*1910*/  SHF.L.U32 R0, R12, 0x1f, RZ ;  /* 0x0000001f0c007819 */ /* 0x008fe200000006ff */
[----:B------:R-:W-:Y:S02]  /*1920*/  UISETP.GE.U32.AND UP0, UPT, UR46, 0xff, UPT ;  /* 0x000000ff2e00788c */ /* 0x000fe4000bf06070 */
[----:B------:R-:W-:Y:S02]  /*1930*/  USHF.L.U32 UR35, UR30, 0x6, URZ ;  /* 0x000000061e237899 */ /* 0x000fe400080006ff */
[----:B------:R-:W-:Y:S01]  /*1940*/  ULEA UR19, UR31, UR45, 0x8 ;  /* 0x0000002d1f137291 */ /* 0x000fe2000f8e40ff */
[----:B------:R-:W-:Y:S02]  /*1950*/  UMOV UR13, URZ ;  /* 0x000000ff000d7c82 */ /* 0x000fe40008000000 */
[----:B------:R1:W3:Y:S02]  /*1960*/  SYNCS.PHASECHK.TRANS64.TRYWAIT P0, [UR4+0x20], R0 ;  /* 0x00002000ff0075a7 */ /* 0x0002e40008001104 */
[----:B------:R-:W-:Y:S07]  /*1970*/  BRA.U !UP0, `(.L_x_25) ;  /* 0x0000000108bc7547 */ /* 0x000fee000b800000 */
[----:B------:R-:W-:Y:S01]  /*1980*/  UMOV UR6, URZ ;  /* 0x000000ff00067c82 */ /* 0x000fe20008000000 */
[----:B------:R-:W-:-:S05]  /*1990*/  UMOV UR4, UR5 ;  /* 0x0000000500047c82 */ /* 0x000fca0008000000 */
.L_x_31:
[----:B------:R-:W-:Y:S01]  /*19a0*/  ULEA UR33, UR4, UR7, 0x3 ;  /* 0x0000000704217291 */ /* 0x000fe2000f8e18ff */
[----:B---3--:R-:W-:Y:S01]  /*19b0*/  @!P3 MOV R2, 0xa000 ;  /* 0x0000a0000002b802 */ /* 0x008fe20000000f00 */
[----:B-1-34-:R-:W-:Y:S10]  /*19c0*/  @P0 BRA `(.L_x_26) ;  /* 0x00000000000c0947 */ /* 0x01aff40003800000 */
[----:B------:R-:W-:-:S04]  /*19d0*/  SHF.L.U32 R3, R12, 0x1f, RZ ;  /* 0x0000001f0c037819 */ /* 0x000fc800000006ff */
[----:B------:R-:W3:Y:S02]  /*19e0*/  SYNCS.PHASECHK.TRANS64.TRYWAIT P0, [UR33+0x20], R3 ;  /* 0x00002003ff0075a7 */ /* 0x000ee40008001121 */
[----:B---3--:R-:W-:Y:S05]  /*19f0*/  @!P0 BRA `(.L_x_27) ;  /* 0x0000007c00748947 */ /* 0x008fea0003800000 */
.L_x_26:
[----:B------:R3:W-:Y:S01]  /*1a00*/  @!P3 SYNCS.ARRIVE.TRANS64 RZ, [UR33], R2 ;  /* 0x00000002ffffb9a7 */ /* 0x0007e20008000021 */
[----:B------:R-:W-:-:S04]  /*1a10*/  ULOP3.LUT UR5, UR24, 0x2, URZ, 0xfc, !UPT ;  /* 0x0000000218057892 */ /* 0x000fc8000f8efcff */
[----:B------:R-:W-:-:S09]  /*1a20*/  UISETP.NE.AND UP0, UPT, UR5, 0x2, UPT ;  /* 0x000000020500788c */ /* 0x000fd2000bf05270 */
[----:B------:R-:W-:Y:S05]  /*1a30*/  BRA.U UP0, `(.L_x_28) ;  /* 0x0000000100047547 */ /* 0x000fea000b800000 */
[----:B--2---:R-:W-:Y:S05]  /*1a40*/  BPT.TRAP 0x1 ;  /* 0x000000040000795c */ /* 0x004fea0000300000 */
.L_x_28:
[----:B------:R-:W-:Y:S04]  /*1a50*/  BSSY.RECONVERGENT B0, `(.L_x_29) ;  /* 0x0000003000007945 */ /* 0x000fe80003800200 */
[----:B------:R-:W-:Y:S05]  /*1a60*/  @P2 BRA `(.L_x_30) ;  /* 0x0000000000042947 */ /* 0x000fea0003800000 */
[----:B--2---:R-:W-:Y:S05]  /*1a70*/  BPT.TRAP 0x1 ;  /* 0x000000040000795c */ /* 0x004fea0000300000 */
.L_x_30:
[----:B--2---:R-:W-:Y:S05]  /*1a80*/  BSYNC.RECONVERGENT B0 ;  /* 0x0000000000007941 */ /* 0x004fea0003800200 */
.L_x_29:
[----:B------:R-:W-:Y:S02]  /*1a90*/  UIADD3 UR5, UPT, UPT, UR4, 0x1, URZ ;  /* 0x0000000104057890 */ /* 0x000fe4000fffe0ff */
[----:B------:R-:W-:Y:S02]  /*1aa0*/  USHF.L.U32 UR34, UR6, 0x7, URZ ;  /* 0x0000000706227899 */ /* 0x000fe400080006ff */
[----:B------:R-:W-:Y:S02]  /*1ab0*/  UISETP.NE.AND UP0, UPT, UR5, 0x4, UPT ;  /* 0x000000040500788c */ /* 0x000fe4000bf05270 */
[----:B------:R-:W-:Y:S02]  /*1ac0*/  UIADD3 UR6, UPT, UPT, UR6, 0x1, URZ ;  /* 0x0000000106067890 */ /* 0x000fe4000fffe0ff */
[----:B------:R-:W-:Y:S02]  /*1ad0*/  USEL UR9, URZ, 0x1, UP0 ;  /* 0x00000001ff097887 */ /* 0x000fe40008000000 */
[----:B------:R-:W-:-:S02]  /*1ae0*/  USEL UR5, UR5, URZ, UP0 ;  /* 0x000000ff05057287 */ /* 0x000fc40008000000 */
[----:B------:R-:W-:Y:S02]  /*1af0*/  ULEA UR32, UR4, UR7, 0xd ;  /* 0x0000000704207291 */ /* 0x000fe4000f8e68ff */
[----:B------:R-:W-:Y:S01]  /*1b00*/  ULEA UR8, UR5, UR7, 0x3 ;  /* 0x0000000705087291 */ /* 0x000fe2000f8e18ff */
[----:B------:R-:W-:Y:S01]  /*1b10*/  LOP3.LUT R12, R12, UR9, RZ, 0x3c, !PT ;  /* 0x000000090c0c7c12 */ /* 0x000fe2000f8e3cff */
[----:B------:R-:W-:Y:S02]  /*1b20*/  UIADD3 UR10, UP1, UPT, UR26, 0x80, URZ ;  /* 0x000000801a0a7890 */ /* 0x000fe4000ff3e0ff */
[----:B------:R-:W-:Y:S01]  /*1b30*/  ULEA UR16, UR4, UR28, 0xf ;  /* 0x0000001c04107291 */ /* 0x000fe2000f8e78ff */
[----:B-1----:R-:W-:Y:S01]  /*1b40*/  SHF.L.U32 R0, R12, 0x1f, RZ ;  /* 0x0000001f0c007819 */ /* 0x002fe200000006ff */
[----:B------:R-:W-:Y:S02]  /*1b50*/  UIADD3.X UR11, UPT, UPT, URZ, UR27, URZ, UP1, !UPT ;  /* 0x0000001bff0b7290 */ /* 0x000fe40008ffe4ff */
[----:B------:R-:W-:Y:S01]  /*1b60*/  UIADD3 UR32, UPT, UPT, UR32, 0x6400, URZ ;  /* 0x0000640020207890 */ /* 0x000fe2000fffe0ff */
[----:B------:R4:W1:Y:S01]  /*1b70*/  SYNCS.PHASECHK.TRANS64.TRYWAIT P0, [UR8+0x20], R0 ;  /* 0x00002000ff0075a7 */ /* 0x0008620008001108 */
[----:B------:R-:W-:-:S02]  /*1b80*/  UIADD3 UR8, UP0, UPT, UR26, 0x180, URZ ;  /* 0x000001801a087890 */ /* 0x000fc4000ff1e0ff */
[----:B------:R-:W-:Y:S02]  /*1b90*/  UIADD3 UR16, UPT, UPT, UR7, 0xe400, UR16 ;  /* 0x0000e40007107890 */ /* 0x000fe4000fffe010 */
[----:B------:R-:W-:Y:S02]  /*1ba0*/  UIADD3.X UR9, UPT, UPT, URZ, UR27, URZ, UP0, !UPT ;  /* 0x0000001bff097290 */ /* 0x000fe400087fe4ff */
[----:B------:R-:W-:Y:S01]  /*1bb0*/  UISETP.NE.AND UP0, UPT, UR6, UR21, UPT ;  /* 0x000000150600728c */ /* 0x000fe2000bf05270 */
[----:B------:R-:W-:Y:S01]  /*1bc0*/  UMOV UR12, 0x0 ;  /* 0x00000000000c7882 */ /* 0x000fe20000000000 */
[----:B------:R-:W-:Y:S01]  /*1bd0*/  UMOV UR13, 0x10000000 ;  /* 0x10000000000d7882 */ /* 0x000fe20000000000 */
[----:B------:R-:W-:Y:S01]  /*1be0*/  UMOV UR4, 0x30000 ;  /* 0x0003000000047882 */ /* 0x000fe20000000000 */
[----:B------:R-:W-:Y:S01]  /*1bf0*/  UMOV UR20, UR36 ;  /* 0x0000002400147c82 */ /* 0x000fe20008000000 */
[----:B------:R-:W-:Y:S01]  /*1c00*/  UMOV UR17, UR33 ;  /* 0x0000002100117c82 */ /* 0x000fe20008000000 */
[----:B------:R-:W-:Y:S01]  /*1c10*/  UMOV UR18, UR34 ;  /* 0x0000002200127c82 */ /* 0x000fe20008000000 */
[----:B------:R-:W-:Y:S01]  /*1c20*/  UTMALDG.3D [UR32], [UR10], desc[UR12] ;  /* 0x00000c200a0075b4 */ /* 0x000fe20008011000 */
[----:B------:R2:W-:Y:S02]  /*1c30*/  UTMALDG.3D.MULTICAST [UR16], [UR8], UR4, desc[UR12] ;  /* 0x00000c10080073b4 */ /* 0x0005e40008011804 */
[----:B--2---:R-:W-:Y:S01]  /*1c40*/  UMOV UR13, UR21 ;  /* 0x00000015000d7c82 */ /* 0x004fe20008000000 */
[----:B------:R-:W-:Y:S01]  /*1c50*/  UMOV UR4, UR5 ;  /* 0x0000000500047c82 */ /* 0x000fe20008000000 */
[----:B------:R-:W-:Y:S05]  /*1c60*/  BRA.U UP0, `(.L_x_31) ;  /* 0xfffffffd004c7547 */ /* 0x000fea000b83ffff */
.L_x_25:
[----:B------:R-:W-:Y:S01]  /*1c70*/  ULEA UR4, UR5, UR7, 0x3 ;  /* 0x0000000705047291 */ /* 0x000fe2000f8e18ff */
[----:B-1--4-:R-:W-:Y:S01]  /*1c80*/  SHF.L.U32 R0, R12, 0x1f, RZ ;  /* 0x0000001f0c007819 */ /* 0x012fe200000006ff */
[----:B------:R-:W-:Y:S01]  /*1c90*/  @!P1 SYNCS.ARRIVE.TRANS64.A1T0 RZ, [UR7+0x88], RZ ;  /* 0x000088ffffff99a7 */ /* 0x000fe20008100007 */
[----:B------:R-:W-:-:S06]  /*1ca0*/  UISETP.GT.AND UP0, UPT, UR43, UR41, UPT ;  /* 0x000000292b00728c */ /* 0x000fcc000bf04270 */
[----:B---3--:R1:W3:Y:S03]  /*1cb0*/  SYNCS.PHASECHK.TRANS64.TRYWAIT P0, [UR4+0x20], R0 ;  /* 0x00002000ff0075a7 */ /* 0x0082e60008001104 */
[----:B------:R-:W-:Y:S05]  /*1cc0*/  BRA.U !UP0, `(.L_x_32) ;  /* 0x0000000108bc7547 */ /* 0x000fea000b800000 */
[----:B------:R-:W-:Y:S01]  /*1cd0*/  UIADD3 UR25, UPT, UPT, UR44, UR13, URZ ;  /* 0x0000000d2c197290 */ /* 0x000fe2000fffe0ff */
[----:B------:R-:W-:-:S11]  /*1ce0*/  UMOV UR4, UR5 ;  /* 0x0000000500047c82 */ /* 0x000fd60008000000 */
.L_x_38:
[----:B------:R-:W-:Y:S01]  /*1cf0*/  ULEA UR9, UR4, UR7, 0x3 ;  /* 0x0000000704097291 */ /* 0x000fe2000f8e18ff */
[----:B---3--:R-:W-:Y:S01]  /*1d00*/  @!P3 MOV R2, 0xa000 ;  /* 0x0000a0000002b802 */ /* 0x008fe20000000f00 */
[----:B-1-3--:R-:W-:Y:S10]  /*1d10*/  @P0 BRA `(.L_x_33) ;  /* 0x00000000000c0947 */ /* 0x00aff40003800000 */
[----:B------:R-:W-:-:S04]  /*1d20*/  SHF.L.U32 R3, R12, 0x1f, RZ ;  /* 0x0000001f0c037819 */ /* 0x000fc800000006ff */
[----:B------:R-:W3:Y:S02]  /*1d30*/  SYNCS.PHASECHK.TRANS64.TRYWAIT P0, [UR9+0x20], R3 ;  /* 0x00002003ff0075a7 */ /* 0x000ee40008001109 */
[----:B---3--:R-:W-:Y:S05]  /*1d40*/  @!P0 BRA `(.L_x_34) ;  /* 0x0000007800b88947 */ /* 0x008fea0003800000 */
.L_x_33:
[----:B------:R3:W-:Y:S01]  /*1d50*/  @!P3 SYNCS.ARRIVE.TRANS64 RZ, [UR9], R2 ;  /* 0x00000002ffffb9a7 */ /* 0x0007e20008000009 */
[----:B------:R-:W-:-:S04]  /*1d60*/  ULOP3.LUT UR5, UR24, 0x2, URZ, 0xfc, !UPT ;  /* 0x0000000218057892 */ /* 0x000fc8000f8efcff */
[----:B------:R-:W-:-:S09]  /*1d70*/  UISETP.NE.AND UP0, UPT, UR5, 0x2, UPT ;  /* 0x000000020500788c */ /* 0x000fd2000bf05270 */
[----:B------:R-:W-:Y:S05]  /*1d80*/  BRA.U UP0, `(.L_x_35) ;  /* 0x0000000100047547 */ /* 0x000fea000b800000 */
[----:B--2---:R-:W-:Y:S05]  /*1d90*/  BPT.TRAP 0x1 ;  /* 0x000000040000795c */ /* 0x004fea0000300000 */
.L_x_35:
[----:B------:R-:W-:Y:S04]  /*1da0*/  BSSY.RECONVERGENT B0, `(.L_x_36) ;  /* 0x0000003000007945 */ /* 0x000fe80003800200 */
[----:B------:R-:W-:Y:S05]  /*1db0*/  @P2 BRA `(.L_x_37) ;  /* 0x0000000000042947 */ /* 0x000fea0003800000 */
[----:B--2---:R-:W-:Y:S05]  /*1dc0*/  BPT.TRAP 0x1 ;  /* 0x000000040000795c */ /* 0x004fea0000300000 */
.L_x_37:
[----:B--2---:R-:W-:Y:S05]  /*1dd0*/  BSYNC.RECONVERGENT B0 ;  /* 0x0000000000007941 */ /* 0x004fea0003800200 */
.L_x_36:
[----:B------:R-:W-:Y:S02]  /*1de0*/  UIADD3 UR5, UPT, UPT, UR4, 0x1, URZ ;  /* 0x0000000104057890 */ /* 0x000fe4000fffe0ff */
[----:B------:R-:W-:Y:S02]  /*1df0*/  UIADD3 UR14, UP1, UPT, UR26, 0x80, URZ ;  /* 0x000000801a0e7890 */ /* 0x000fe4000ff3e0ff */
[----:B------:R-:W-:Y:S02]  /*1e00*/  UISETP.NE.AND UP0, UPT, UR5, 0x4, UPT ;  /* 0x000000040500788c */ /* 0x000fe4000bf05270 */
[----:B------:R-:W-:Y:S02]  /*1e10*/  USHF.L.U32 UR10, UR13, 0x7, URZ ;  /* 0x000000070d0a7899 */ /* 0x000fe400080006ff */
[----:B------:R-:W-:Y:S02]  /*1e20*/  USEL UR8, URZ, 0x1, UP0 ;  /* 0x00000001ff087887 */ /* 0x000fe40008000000 */
[----:B------:R-:W-:-:S02]  /*1e30*/  USEL UR5, UR5, URZ, UP0 ;  /* 0x000000ff05057287 */ /* 0x000fc40008000000 */
[----:B------:R-:W-:Y:S02]  /*1e40*/  UIADD3 UR22, UP0, UPT, UR26, 0x180, URZ ;  /* 0x000001801a167890 */ /* 0x000fe4000ff1e0ff */
[----:B------:R-:W-:Y:S01]  /*1e50*/  LOP3.LUT R12, R12, UR8, RZ, 0x3c, !PT ;  /* 0x000000080c0c7c12 */ /* 0x000fe2000f8e3cff */
[----:B------:R-:W-:Y:S02]  /*1e60*/  ULEA UR8, UR4, UR7, 0xd ;  /* 0x0000000704087291 */ /* 0x000fe4000f8e68ff */
[----:B------:R-:W-:Y:S01]  /*1e70*/  ULEA UR6, UR5, UR7, 0x3 ;  /* 0x0000000705067291 */ /* 0x000fe2000f8e18ff */
[----:B-1----:R-:W-:Y:S01]  /*1e80*/  SHF.L.U32 R0, R12, 0x1f, RZ ;  /* 0x0000001f0c007819 */ /* 0x002fe200000006ff */
[----:B------:R-:W-:Y:S02]  /*1e90*/  UIADD3 UR8, UPT, UPT, UR8, 0x6400, URZ ;  /* 0x0000640008087890 */ /* 0x000fe4000fffe0ff */
[----:B------:R-:W-:Y:S02]  /*1ea0*/  UIADD3.X UR15, UPT, UPT, URZ, UR27, URZ, UP1, !UPT ;  /* 0x0000001bff0f7290 */ /* 0x000fe40008ffe4ff */
[----:B------:R-:W-:-:S02]  /*1eb0*/  ULEA UR16, UR4, UR29, 0xf ;  /* 0x0000001d04107291 */ /* 0x000fc4000f8e78ff */
[----:B------:R-:W-:Y:S01]  /*1ec0*/  UIADD3.X UR23, UPT, UPT, URZ, UR27, URZ, UP0, !UPT ;  /* 0x0000001bff177290 */ /* 0x000fe200087fe4ff */
[----:B------:R4:W1:Y:S01]  /*1ed0*/  SYNCS.PHASECHK.TRANS64.TRYWAIT P0, [UR6+0x20], R0 ;  /* 0x00002000ff0075a7 */ /* 0x0008620008001106 */
[----:B------:R-:W-:Y:S01]  /*1ee0*/  UMOV UR30, 0x0 ;  /* 0x00000000001e7882 */ /* 0x000fe20000000000 */
[----:B------:R-:W-:Y:S01]  /*1ef0*/  UMOV UR31, 0x10000000 ;  /* 0x10000000001f7882 */ /* 0x000fe20000000000 */
[----:B------:R-:W-:Y:S01]  /*1f00*/  UMOV UR11, UR35 ;  /* 0x00000023000b7c82 */ /* 0x000fe20008000000 */
[----:B------:R-:W-:Y:S01]  /*1f10*/  UMOV UR12, UR36 ;  /* 0x00000024000c7c82 */ /* 0x000fe20008000000 */
[----:B------:R-:W-:Y:S01]  /*1f20*/  UMOV UR6, 0x30000 ;  /* 0x0003000000067882 */ /* 0x000fe20000000000 */
[----:B------:R-:W-:Y:S01]  /*1f30*/  UMOV UR20, UR36 ;  /* 0x0000002400147c82 */ /* 0x000fe20008000000 */
[----:B------:R-:W-:Y:S01]  /*1f40*/  UMOV UR17, UR9 ;  /* 0x0000000900117c82 */ /* 0x000fe20008000000 */
[----:B------:R-:W-:Y:S01]  /*1f50*/  UMOV UR18, UR10 ;  /* 0x0000000a00127c82 */ /* 0x000fe20008000000 */
[----:B------:R4:W-:Y:S01]  /*1f60*/  UTMALDG.3D [UR8], [UR14], desc[UR30] ;  /* 0x00001e080e0075b4 */ /* 0x0009e20008011000 */
[----:B------:R-:W-:Y:S01]  /*1f70*/  UIADD3 UR13, UPT, UPT, UR13, 0x1, URZ ;  /* 0x000000010d0d7890 */ /* 0x000fe2000fffe0ff */
[----:B------:R-:W-:-:S03]  /*1f80*/  UMOV UR4, UR5 ;  /* 0x0000000500047c82 */ /* 0x000fc60008000000 */
[----:B------:R-:W-:Y:S01]  /*1f90*/  UISETP.NE.AND UP0, UPT, UR13, UR25, UPT ;  /* 0x000000190d00728c */ /* 0x000fe2000bf05270 */
[----:B------:R4:W-:Y:S08]  /*1fa0*/  UTMALDG.3D.MULTICAST [UR16], [UR22], UR6, desc[UR30] ;  /* 0x00001e10160073b4 */ /* 0x0009f00008011806 */
[----:B----4-:R-:W-:Y:S05]  /*1fb0*/  BRA.U UP0, `(.L_x_38) ;  /* 0xfffffffd004c7547 */ /* 0x010fea000b83ffff */
.L_x_32:
[C---:B------:R-:W-:Y:S01]  /*1fc0*/  LEA R3, R11.reuse, UR7, 0x3 ;  /* 0x000000070b037c11 */ /* 0x040fe2000f8e18ff */
[----:B------:R-:W-:Y:S01]  /*1fd0*/  NOP ;  /* 0x0000000000007918 */ /* 0x000fe20000000000 */
[----:B-1----:R-:W-:Y:S02]  /*1fe0*/  SHF.L.U32 R0, R10, 0x1f, RZ ;  /* 0x0000001f0a007819 */ /* 0x002fe400000006ff */
[----:B------:R-:W-:Y:S02]  /*1ff0*/  LEA R5, R11, UR7, 0x4 ;  /* 0x000000070b057c11 */ /* 0x000fe4000f8e20ff */
[----:B---3--:R-:W1:Y:S02]  /*2000*/  SYNCS.PHASECHK.TRANS64.TRYWAIT P0, [R3+URZ+0x90], R0 ;  /* 0x00009000030075a7 */ /* 0x008e6400080011ff */
[----:B-1----:R-:W-:Y:S05]  /*2010*/  @!P0 BRA `(.L_x_39) ;  /* 0x00000078001c8947 */ /* 0x002fea0003800000 */
.L_x_135:
[----:B------:R-:W3:Y:S01]  /*2020*/  LDS.128 R4, [R5+0x120] ;  /* 0x0001200005047984 */ /* 0x000ee20000000c00 */
[----:B------:R-:W-:Y:S01]  /*2030*/  UISETP.GE.AND UP0, UPT, UR42, 0x1, UPT ;  /* 0x000000012a00788c */ /* 0x000fe2000bf06270 */
[----:B------:R-:W-:Y:S01]  /*2040*/  @!PT LDS RZ, [RZ] ;  /* 0x00000000fffff984 */ /* 0x000fe20000000800 */
[----:B------:R-:W-:Y:S01]  /*2050*/  @!PT LDS RZ, [RZ] ;  /* 0x00000000fffff984 */ /* 0x000fe20000000800 */
[----:B------:R-:W-:Y:S01]  /*2060*/  @!PT LDS RZ, [RZ] ;  /* 0x00000000fffff984 */ /* 0x000fe20000000800 */
[----:B------:R-:W-:Y:S01]  /*2070*/  @!PT LDS RZ, [RZ] ;  /* 0x00000000fffff984 */ /* 0x000fe20000000800 */
[----:B------:R4:W-:Y:S06]  /*2080*/  MEMBAR.ALL.CTA ;  /* 0x0000000000007992 */ /* 0x0009ec0000008000 */
[----:B----4-:R-:W4:Y:S01]  /*2090*/  FENCE.VIEW.ASYNC.S ;  /* 0x00000000000073c6 */ /* 0x010f220000000000 */
[----:B---3--:R-:W-:-:S13]  /*20a0*/  LOP3.LUT P0, RZ, R6, 0x1, RZ, 0xc0, !PT ;  /* 0x0000000106ff7812 */ /* 0x008fda000780c0ff */
[----:B----4-:R-:W-:Y:S01]  /*20b0*/  VOTEU.ANY UP1, P0 ;  /* 0x0000000000ff7886 */ /* 0x010fe20000020100 */
[----:B------:R-:W-:-:S13]  /*20c0*/  PLOP3.LUT P0, PT, PT, PT, UP1, 0x80, 0x8 ;  /* 0x000000000008781c */ /* 0x000fda0003f0f018 */
[----:B-1----:R-:W-:Y:S02]  /*20d0*/  @P0 LOP3.LUT R0, R5, 0xffff, RZ, 0xc0, !PT ;  /* 0x0000ffff05000812 */ /* 0x002fe400078ec0ff */
[----:B------:R-:W-:Y:S02]  /*20e0*/  @P0 MOV R2, R4 ;  /* 0x0000000400020202 */ /* 0x000fe40000000f00 */
[----:B------:R-:W-:Y:S01]  /*20f0*/  @P0 R2UR UR6, R0 ;  /* 0x00000000000602ca */ /* 0x000fe200000e0000 */
[----:B------:R-:W-:Y:S01]  /*2100*/  VIADD R0, R3, 0xa0 ;  /* 0x000000a003007836 */ /* 0x000fe20000000000 */
[----:B------:R-:W-:Y:S02]  /*2110*/  @P0 SHF.R.U32.HI R4, RZ, 0x10, R5 ;  /* 0x00000010ff040819 */ /* 0x000fe40000011605 */
[----:B------:R-:W-:Y:S02]  /*2120*/  @P0 R2UR UR8, R2 ;  /* 0x00000000020802ca */ /* 0x000fe400000e0000 */
[----:B------:R-:W-:-:S02]  /*2130*/  PRMT R0, RZ, 0x654, R0 ;  /* 0x00000654ff007816 */ /* 0x000fc40000000000 */
[----:B------:R-:W-:Y:S02]  /*2140*/  @P0 R2UR UR4, R4 ;  /* 0x00000000040402ca */ /* 0x000fe400000e0000 */
[----:B------:R1:W-:Y:S03]  /*2150*/  SYNCS.ARRIVE.TRANS64.RED.A1T0 RZ, [R0+URZ], RZ ;  /* 0x000000ff00ff79a7 */ /* 0x0003e600081004ff */
[----:B------:R-:W-:-:S04]  /*2160*/  @UP1 UMOV UR37, UR6 ;  /* 0x0000000600251c82 */ /* 0x000fc80008000000 */
[----:B------:R-:W-:-:S04]  /*2170*/  @UP1 UMOV UR38, UR8 ;  /* 0x0000000800261c82 */ /* 0x000fc80008000000 */
[----:B------:R-:W-:Y:S01]  /*2180*/  @UP1 UMOV UR36, UR4 ;  /* 0x0000000400241c82 */ /* 0x000fe20008000000 */
[----:B------:R-:W-:Y:S05]  /*2190*/  BRA.U !UP0, `(.L_x_40) ;  /* 0x0000000108d47547 */ /* 0x000fea000b800000 */
[----:B------:R-:W2:Y:S01]  /*21a0*/  LDCU.128 UR12, c[0x0][0xb10] ;  /* 0x00016200ff0c77ac */ /* 0x000ea20008000c00 */
[----:B------:R-:W3:Y:S01]  /*21b0*/  LDCU UR25, c[0x0][0xb20] ;  /* 0x00016400ff1977ac */ /* 0x000ee20008000800 */
[----:B------:R-:W4:Y:S01]  /*21c0*/  LDCU UR20, c[0x0][0xb0c] ;  /* 0x00016180ff1477ac */ /* 0x000f220008000800 */
[----:B------:R-:W1:Y:S01]  /*21d0*/  LDCU.64 UR10, c[0x0][0xb28] ;  /* 0x00016500ff0a77ac */ /* 0x000e620008000a00 */
[----:B------:R-:W-:Y:S02]  /*21e0*/  UISETP.NE.AND UP3, UPT, UR42, 0x1, UPT ;  /* 0x000000012a00788c */ /* 0x000fe4000bf65270 */
[----:B--2---:R-:W-:Y:S02]  /*21f0*/  UIMAD.WIDE.U32 UR16, UR39, UR15, URZ ;  /* 0x0000000f271072a5 */ /* 0x004fe4000f8e00ff */
[----:B------:R-:W-:Y:S02]  /*2200*/  UIMAD.WIDE.U32 UR8, UR40, UR12, URZ ;  /* 0x0000000c280872a5 */ /* 0x000fe4000f8e00ff */
[----:B------:R-:W-:-:S02]  /*2210*/  UISETP.NE.AND UP0, UPT, UR14, 0x1, UPT ;  /* 0x000000010e00788c */ /* 0x000fc4000bf05270 */
[----:B------:R-:W-:Y:S01]  /*2220*/  UIMAD.WIDE.U32 UR22, UR37, UR15, URZ ;  /* 0x0000000f251672a5 */ /* 0x000fe2000f8e00ff */
[----:B------:R-:W-:Y:S02]  /*2230*/  UMOV UR16, UR17 ;  /* 0x0000001100107c82 */ /* 0x000fe40008000000 */
[----:B------:R-:W-:Y:S01]  /*2240*/  UMOV UR8, UR9 ;  /* 0x0000000900087c82 */ /* 0x000fe20008000000 */
[----:B---3--:R-:W-:Y:S02]  /*2250*/  USHF.R.U32.HI UR16, URZ, UR25, UR16 ;  /* 0x00000019ff107299 */ /* 0x008fe40008011610 */
[----:B----4-:R-:W-:Y:S02]  /*2260*/  UISETP.NE.AND UP2, UPT, UR20, 0x1, UPT ;  /* 0x000000011400788c */ /* 0x010fe4000bf45270 */
[----:B------:R-:W-:Y:S02]  /*2270*/  USHF.R.U32.HI UR8, URZ, UR13, UR8 ;  /* 0x0000000dff087299 */ /* 0x000fe40008011608 */
[----:B------:R-:W-:-:S02]  /*2280*/  USEL UR6, UR39, UR16, !UP0 ;  /* 0x0000001027067287 */ /* 0x000fc4000c000000 */
[----:B------:R-:W-:Y:S02]  /*2290*/  USEL UR8, UR40, UR8, !UP2 ;  /* 0x0000000828087287 */ /* 0x000fe4000d000000 */
[----:B-1----:R-:W-:Y:S01]  /*22a0*/  UIMAD.WIDE.U32 UR16, UR6, UR10, URZ ;  /* 0x0000000a061072a5 */ /* 0x002fe2000f8e00ff */
[----:B------:R-:W-:Y:S01]  /*22b0*/  UMOV UR4, UR23 ;  /* 0x0000001700047c82 */ /* 0x000fe20008000000 */
[----:B------:R-:W-:Y:S02]  /*22c0*/  UIMAD.WIDE.U32 UR18, UR38, UR12, URZ ;  /* 0x0000000c261272a5 */ /* 0x000fe4000f8e00ff */
[----:B------:R-:W-:-:S03]  /*22d0*/  UIMAD.WIDE.U32 UR22, UR8, UR10, URZ ;  /* 0x0000000a081672a5 */ /* 0x000fc6000f8e00ff */
[----:B------:R-:W-:Y:S01]  /*22e0*/  UMOV UR16, UR17 ;  /* 0x0000001100107c82 */ /* 0x000fe20008000000 */
[----:B------:R-:W-:Y:S02]  /*22f0*/  USHF.R.U32.HI UR4, URZ, UR25, UR4 ;  /* 0x00000019ff047299 */ /* 0x000fe40008011604 */
[----:B------:R-:W-:Y:S01]  /*2300*/  @UP3 USHF.R.U32.HI UR6, URZ, UR11, UR16 ;  /* 0x0000000bff063299 */ /* 0x000fe20008011610 */
[----:B------:R-:W-:Y:S01]  /*2310*/  UMOV UR18, UR19 ;  /* 0x0000001300127c82 */ /* 0x000fe20008000000 */
[----:B------:R-:W-:Y:S01]  /*2320*/  UMOV UR22, UR23 ;  /* 0x0000001700167c82 */ /* 0x000fe20008000000 */
[----:B------:R-:W-:Y:S02]  /*2330*/  USHF.R.U32.HI UR13, URZ, UR13, UR18 ;  /* 0x0000000dff0d7299 */ /* 0x000fe40008011612 */
[----:B------:R-:W-:Y:S02]  /*2340*/  USEL UR4, UR37, UR4, !UP0 ;  /* 0x0000000425047287 */ /* 0x000fe4000c000000 */
[----:B------:R-:W-:-:S02]  /*2350*/  @UP3 USHF.R.U32.HI UR8, URZ, UR11, UR22 ;  /* 0x0000000bff083299 */ /* 0x000fc40008011616 */
[----:B------:R-:W-:Y:S02]  /*2360*/  UIMAD UR9, UR42, UR6, URZ ;  /* 0x000000062a0972a4 */ /* 0x000fe4000f8e02ff */
[----:B------:R-:W-:Y:S02]  /*2370*/  USEL UR6, UR38, UR13, !UP2 ;  /* 0x0000000d26067287 */ /* 0x000fe4000d000000 */
[----:B------:R-:W-:Y:S02]  /*2380*/  UIMAD UR12, UR42, UR8, URZ ;  /* 0x000000082a0c72a4 */ /* 0x000fe4000f8e02ff */
[----:B------:R-:W-:Y:S02]  /*2390*/  UISETP.GE.AND UP0, UPT, UR4, UR9, UPT ;  /* 0x000000090400728c */ /* 0x000fe4000bf06270 */
[----:B------:R-:W-:Y:S02]  /*23a0*/  UIMAD.WIDE.U32 UR16, UR4, UR10, URZ ;  /* 0x0000000a041072a5 */ /* 0x000fe4000f8e00ff */
[----:B------:R-:W-:-:S02]  /*23b0*/  UISETP.GE.OR UP0, UPT, UR6, UR12, UP0 ;  /* 0x0000000c0600728c */ /* 0x000fc40008706670 */
[----:B------:R-:W-:Y:S02]  /*23c0*/  UIMAD.WIDE.U32 UR12, UR6, UR10, URZ ;  /* 0x0000000a060c72a5 */ /* 0x000fe4000f8e00ff */
[----:B------:R-:W-:Y:S01]  /*23d0*/  UIADD3 UR15, UPT, UPT, -UR4, URZ, URZ ;  /* 0x000000ff040f7290 */ /* 0x000fe2000fffe1ff */
[----:B------:R-:W-:Y:S01]  /*23e0*/  UMOV UR10, UR17 ;  /* 0x00000011000a7c82 */ /* 0x000fe20008000000 */
[----:B------:R-:W-:Y:S02]  /*23f0*/  UIADD3 UR12, UPT, UPT, -UR6, URZ, URZ ;  /* 0x000000ff060c7290 */ /* 0x000fe4000fffe1ff */
[----:B------:R-:W-:-:S03]  /*2400*/  USHF.R.U32.HI UR10, URZ, UR11, UR10 ;  /* 0x0000000bff0a7299 */ /* 0x000fc6000801160a */
[----:B------:R-:W-:Y:S01]  /*2410*/  @!UP0 UMOV UR9, UR13 ;  /* 0x0000000d00098c82 */ /* 0x000fe20008000000 */
[----:B------:R-:W-:Y:S02]  /*2420*/  UIMAD UR15, UR14, UR15, UR37 ;  /* 0x0000000f0e0f72a4 */ /* 0x000fe4000f8e0225 */
[----:B------:R-:W-:Y:S02]  /*2430*/  USEL UR10, UR4, UR10, !UP3 ;  /* 0x0000000a040a7287 */ /* 0x000fe4000d800000 */
[----:B------:R-:W-:Y:S02]  /*2440*/  @!UP0 USHF.R.U32.HI UR9, URZ, UR11, UR9 ;  /* 0x0000000bff098299 */ /* 0x000fe40008011609 */
[----:B------:R-:W-:Y:S02]  /*2450*/  UIADD3 UR11, UPT, UPT, -UR10, URZ, URZ ;  /* 0x000000ff0a0b7290 */ /* 0x000fe4000fffe1ff */
[----:B------:R-:W-:Y:S02]  /*2460*/  @!UP0 USEL UR9, UR6, UR9, !UP3 ;  /* 0x0000000906098287 */ /* 0x000fe4000d800000 */
[----:B------:R-:W-:-:S02]  /*2470*/  UIMAD UR11, UR42, UR11, UR4 ;  /* 0x0000000b2a0b72a4 */ /* 0x000fc4000f8e0204 */
[----:B------:R-:W-:Y:S02]  /*2480*/  @!UP0 UIADD3 UR10, UPT, UPT, UR10, -UR9, URZ ;  /* 0x800000090a0a8290 */ /* 0x000fe4000fffe0ff */
[----:B------:R-:W-:Y:S02]  /*2490*/  @!UP0 UIMAD UR9, UR11, UR8, UR9 ;  /* 0x000000080b0982a4 */ /* 0x000fe4000f8e0209 */
[----:B------:R-:W-:Y:S02]  /*24a0*/  @!UP0 UIMAD UR4, UR42, UR10, UR6 ;  /* 0x0000000a2a0482a4 */ /* 0x000fe4000f8e0206 */
[----:B------:R-:W-:Y:S02]  /*24b0*/  UIMAD UR8, UR20, UR12, UR38 ;  /* 0x0000000c140872a4 */ /* 0x000fe4000f8e0226 */
[----:B------:R-:W-:Y:S01]  /*24c0*/  UIMAD UR37, UR4, UR14, UR15 ;  /* 0x0000000e042572a4 */ /* 0x000fe2000f8e020f */
[----:B------:R-:W-:Y:S02]  /*24d0*/  @!UP0 UMOV UR6, UR9 ;  /* 0x0000000900068c82 */ /* 0x000fe40008000000 */
[----:B------:R-:W-:-:S12]  /*24e0*/  UIMAD UR38, UR6, UR20, UR8 ;  /* 0x00000014062672a4 */ /* 0x000fd8000f8e0208 */
.L_x_40:
[----:B------:R-:W3:Y:S02]  /*24f0*/  LDCU UR4, c[0x0][0xb30] ;  /* 0x00016600ff0477ac */ /* 0x000ee40008000800 */
[----:B---3--:R-:W-:-:S09]  /*2500*/  UISETP.NE.AND UP0, UPT, UR4, 0x1, UPT ;  /* 0x000000010400788c */ /* 0x008fd2000bf05270 */
[----:B------:R-:W-:Y:S05]  /*2510*/  BRA.U UP0, `(.L_x_41) ;  /* 0x0000000100447547 */ /* 0x000fea000b800000 */
[----:B------:R-:W3:Y:S01]  /*2520*/  LDCU.128 UR12, c[0x0][0xb10] ;  /* 0x00016200ff0c77ac */ /* 0x000ee20008000c00 */
[----:B------:R-:W4:Y:S01]  /*2530*/  LDCU UR16, c[0x0][0xb0c] ;  /* 0x00016180ff1077ac */ /* 0x000f220008000800 */
[----:B------:R-:W1:Y:S01]  /*2540*/  LDCU UR17, c[0x0][0xb20] ;  /* 0x00016400ff1177ac */ /* 0x000e620008000800 */
[----:B---3--:R-:W-:Y:S02]  /*2550*/  UIMAD.WIDE.U32 UR10, UR38, UR12, URZ ;  /* 0x0000000c260a72a5 */ /* 0x008fe4000f8e00ff */
[----:B------:R-:W-:Y:S02]  /*2560*/  UIMAD.WIDE.U32 UR8, UR37, UR15, URZ ;  /* 0x0000000f250872a5 */ /* 0x000fe4000f8e00ff */
[----:B----4-:R-:W-:Y:S02]  /*2570*/  UISETP.NE.AND UP2, UPT, UR16, 0x1, UPT ;  /* 0x000000011000788c */ /* 0x010fe4000bf45270 */
[----:B------:R-:W-:Y:S01]  /*2580*/  UISETP.NE.AND UP0, UPT, UR14, 0x1, UPT ;  /* 0x000000010e00788c */ /* 0x000fe2000bf05270 */
[----:B------:R-:W-:-:S02]  /*2590*/  UMOV UR6, UR11 ;  /* 0x0000000b00067c82 */ /* 0x000fc40008000000 */
[----:B------:R-:W-:Y:S01]  /*25a0*/  UMOV UR4, UR9 ;  /* 0x0000000900047c82 */ /* 0x000fe20008000000 */
[----:B------:R-:W-:Y:S02]  /*25b0*/  USHF.R.U32.HI UR6, URZ, UR13, UR6 ;  /* 0x0000000dff067299 */ /* 0x000fe40008011606 */
[----:B-1----:R-:W-:Y:S02]  /*25c0*/  USHF.R.U32.HI UR4, URZ, UR17, UR4 ;  /* 0x00000011ff047299 */ /* 0x002fe40008011604 */
[----:B------:R-:W-:Y:S02]  /*25d0*/  USEL UR6, UR38, UR6, !UP2 ;  /* 0x0000000626067287 */ /* 0x000fe4000d000000 */
[----:B------:R-:W-:-:S04]  /*25e0*/  USEL UR4, UR37, UR4, !UP0 ;  /* 0x0000000425047287 */ /* 0x000fc8000c000000 */
[----:B------:R-:W-:Y:S02]  /*25f0*/  UIADD3 UR8, UPT, UPT, UR6, -UR4, URZ ;  /* 0x8000000406087290 */ /* 0x000fe4000fffe0ff */
[----:B------:R-:W-:Y:S02]  /*2600*/  UIADD3 UR4, UPT, UPT, -UR6, UR4, URZ ;  /* 0x0000000406047290 */ /* 0x000fe4000fffe1ff */
[----:B------:R-:W-:Y:S02]  /*2610*/  UIMAD UR37, UR8, UR14, UR37 ;  /* 0x0000000e082572a4 */ /* 0x000fe4000f8e0225 */
[----:B------:R-:W-:-:S12]  /*2620*/  UIMAD UR38, UR4, UR16, UR38 ;  /* 0x00000010042672a4 */ /* 0x000fd8000f8e0226 */
.L_x_41:
[----:B------:R-:W-:Y:S01]  /*2630*/  VIADD R11, R11, 0x1 ;  /* 0x000000010b0b7836 */ /* 0x000fe20000000000 */
[----:B------:R-:W-:Y:S01]  /*2640*/  R2UR UR4, R87 ;  /* 0x00000000570472ca */ /* 0x000fe200000e0000 */
[----:B------:R-:W-:Y:S01]  /*2650*/  UIADD3 UR31, UPT, UPT, UR37, UR59, URZ ;  /* 0x0000003b251f7290 */ /* 0x000fe2000fffe0ff */
[----:B------:R-:W-:Y:S02]  /*2660*/  PLOP3.LUT P1, PT, PT, PT, PT, 0x80, 0x8 ;  /* 0x000000000008781c */ /* 0x000fe40003f2f070 */
[----:B------:R-:W-:-:S04]  /*2670*/  ISETP.NE.AND P0, PT, R11, 0x2, PT ;  /* 0x000000020b00780c */ /* 0x000fc80003f05270 */
[----:B------:R-:W-:Y:S02]  /*2680*/  SEL R3, RZ, 0x1, P0 ;  /* 0x00000001ff037807 */ /* 0x000fe40000000000 */
[----:B------:R-:W-:Y:S02]  /*2690*/  SEL R11, R11, RZ, P0 ;  /* 0x000000ff0b0b7207 */ /* 0x000fe40000000000 */
[----:B------:R-:W-:Y:S01]  /*26a0*/  LOP3.LUT R10, R10, R3, RZ, 0x3c, !PT ;  /* 0x000000030a0a7212 */ /* 0x000fe200078e3cff */
[----:B------:R-:W-:Y:S01]  /*26b0*/  UIADD3 UR30, UPT, UPT, UR38, UR4, URZ ;  /* 0x00000004261e7290 */ /* 0x000fe2000fffe0ff */
[----:B------:R-:W-:Y:S11]  /*26c0*/  BRA.U UP1, `(.L_x_42) ;  /* 0xfffffff101587547 */ /* 0x000ff6000b83ffff */
[----:B------:R-:W-:Y:S01]  /*26d0*/  UIADD3 UR7, UPT, UPT, UR7, 0x20, URZ ;  /* 0x0000002007077890 */ /* 0x000fe2000fffe0ff */
[----:B------:R-:W-:-:S03]  /*26e0*/  SHF.L.U32 R3, R12, 0x1f, RZ ;  /* 0x0000001f0c037819 */ /* 0x000fc600000006ff */
[----:B------:R-:W-:-:S09]  /*26f0*/  ULEA UR4, UR5, UR7, 0x3 ;  /* 0x0000000705047291 */ /* 0x000fd2000f8e18ff */
[----:B------:R-:W3:Y:S02]  /*2700*/  SYNCS.PHASECHK.TRANS64.TRYWAIT P0, [UR4], R3 ;  /* 0x00000003ff0075a7 */ /* 0x000ee40008001104 */
[----:B---3--:R-:W-:Y:S05]  /*2710*/  @!P0 BRA `(.L_x_43) ;  /* 0x0000007000708947 */ /* 0x008fea0003800000 */
.L_x_137:
[----:B------:R-:W-:-:S04]  /*2720*/  UIADD3 UR4, UPT, UPT, UR5, 0x1, URZ ;  /* 0x0000000105047890 */ /* 0x000fc8000fffe0ff */
[----:B------:R-:W-:-:S04]  /*2730*/  UISETP.NE.AND UP0, UPT, UR4, 0x4, UPT ;  /* 0x000000040400788c */ /* 0x000fc8000bf05270 */
[----:B------:R-:W-:Y:S02]  /*2740*/  USEL UR6, URZ, 0x1, UP0 ;  /* 0x00000001ff067887 */ /* 0x000fe40008000000 */
[----:B------:R-:W-:-:S04]  /*2750*/  USEL UR4, UR4, URZ, UP0 ;  /* 0x000000ff04047287 */ /* 0x000fc80008000000 */
[----:B------:R-:W-:Y:S01]  /*2760*/  ULEA UR5, UR4, UR7, 0x3 ;  /* 0x0000000704057291 */ /* 0x000fe2000f8e18ff */
[----:B------:R-:W-:-:S04]  /*2770*/  LOP3.LUT R2, R12, UR6, RZ, 0x3c, !PT ;  /* 0x000000060c027c12 */ /* 0x000fc8000f8e3cff */
[----:B-1----:R-:W-:-:S04]  /*2780*/  SHF.L.U32 R3, R2, 0x1f, RZ ;  /* 0x0000001f02037819 */ /* 0x002fc800000006ff */
[----:B------:R-:W1:Y:S02]  /*2790*/  SYNCS.PHASECHK.TRANS64.TRYWAIT P0, [UR5], R3 ;  /* 0x00000003ff0075a7 */ /* 0x000e640008001105 */
[----:B-1----:R-:W-:Y:S05]  /*27a0*/  @!P0 BRA `(.L_x_44) ;  /* 0x0000007000648947 */ /* 0x002fea0003800000 */
.L_x_139:
        /* <DEDUP_REMOVED lines=9> */
.L_x_141:
[----:B------:R-:W-:-:S04]  /*2840*/  UIADD3 UR4, UPT, UPT, UR4, 0x1, URZ ;  /* 0x0000000104047890 */ /* 0x000fc8000fffe0ff */
[----:B------:R-:W-:-:S04]  /*2850*/  UISETP.NE.AND UP0, UPT, UR4, 0x4, UPT ;  /* 0x000000040400788c */ /* 0x000fc8000bf05270 */
[----:B------:R-:W-:Y:S02]  /*2860*/  USEL UR5, URZ, 0x1, UP0 ;  /* 0x00000001ff057887 */ /* 0x000fe40008000000 */
[----:B------:R-:W-:-:S04]  /*2870*/  USEL UR4, UR4, URZ, UP0 ;  /* 0x000000ff04047287 */ /* 0x000fc80008000000 */
[----:B------:R-:W-:Y:S01]  /*2880*/  ULEA UR4, UR4, UR7, 0x3 ;  /* 0x0000000704047291 */ /* 0x000fe2000f8e18ff */
[----:B-1----:R-:W-:-:S04]  /*2890*/  LOP3.LUT R3, R2, UR5, RZ, 0x3c, !PT ;  /* 0x0000000502037c12 */ /* 0x002fc8000f8e3cff */
[----:B------:R-:W-:Y:S01]  /*28a0*/  SHF.L.U32 R3, R3, 0x1f, RZ ;  /* 0x0000001f03037819 */ /* 0x000fe200000006ff */
[----:B------:R-:W-:-:S07]  /*28b0*/  IMAD.U32 R0, RZ, RZ, UR4 ;  /* 0x00000004ff007e24 */ /* 0x000fce000f8e00ff */
.L_x_46:
[----:B-1----:R1:W3:Y:S02]  /*28c0*/  SYNCS.PHASECHK.TRANS64.TRYWAIT P0, [R0+URZ], R3 ;  /* 0x00000003000075a7 */ /* 0x0022e400080011ff */
[----:B---3--:R-:W-:Y:S05]  /*28d0*/  @!P0 NANOSLEEP.SYNCS 0x989680 ;  /* 0x009896800000895d */ /* 0x008fea0003900000 */
[----:B------:R-:W3:Y:S02]  /*28e0*/  @!P0 SYNCS.PHASECHK.TRANS64 P0, [R0+URZ], R3 ;  /* 0x00000003000085a7 */ /* 0x000ee400080010ff */
[----:B--23--:R-:W-:Y:S05]  /*28f0*/  @P0 EXIT ;  /* 0x000000000000094d */ /* 0x00cfea0003800000 */
[----:B------:R-:W-:Y:S05]  /*2900*/  BRA `(.L_x_46) ;  /* 0xfffffffc00ec7947 */ /* 0x000fea000383ffff */
.L_x_22:
[----:B------:R-:W2:Y:S02]  /*2910*/  S2UR UR4, SR_CgaCtaId ;  /* 0x00000000000479c3 */ /* 0x000ea40000008800 */
[----:B--2---:R-:W-:-:S04]  /*2920*/  UISETP.NE.AND UP0, UPT, UR4, URZ, UPT ;  /* 0x000000ff0400728c */ /* 0x004fc8000bf05270 */
[----:B------:R-:W-:-:S09]  /*2930*/  UISETP.NE.OR UP0, UPT, UR18, 0x1, UP0 ;  /* 0x000000011200788c */ /* 0x000fd20008705670 */
[----:B------:R-:W-:Y:S05]  /*2940*/  BRA.U UP0, `(.L_x_47) ;  /* 0x00000005004c7547 */ /* 0x000fea000b800000 */
[----:B------:R-:W2:Y:S01]  /*2950*/  S2UR UR5, SR_CgaCtaId ;  /* 0x00000000000579c3 */ /* 0x000ea20000008800 */
[----:B------:R-:W-:Y:S01]  /*2960*/  UMOV UR4, 0x400 ;  /* 0x0000040000047882 */ /* 0x000fe20000000000 */
[----:B------:R-:W-:Y:S01]  /*2970*/  ISETP.GE.U32.AND P2, PT, R0, 0x2, PT ;  /* 0x000000020000780c */ /* 0x000fe20003f46070 */
[----:B------:R-:W-:Y:S01]  /*2980*/  IMAD.MOV.U32 R12, RZ, RZ, 0x1 ;  /* 0x00000001ff0c7424 */ /* 0x000fe200078e00ff */
[----:B------:R-:W-:Y:S02]  /*2990*/  CS2R R10, SRZ ;  /* 0x00000000000a7805 */ /* 0x000fe4000001ff00 */
[----:B------:R-:W-:Y:S01]  /*29a0*/  CS2R R8, SRZ ;  /* 0x0000000000087805 */ /* 0x000fe2000001ff00 */
[----:B--2---:R-:W-:-:S03]  /*29b0*/  ULEA UR6, UR5, UR4, 0x18 ;  /* 0x0000000405067291 */ /* 0x004fc6000f8ec0ff */
[----:B------:R-:W-:-:S09]  /*29c0*/  UMOV UR5, URZ ;  /* 0x000000ff00057c82 */ /* 0x000fd20008000000 */
.L_x_51:
[----:B------:R-:W-:Y:S02]  /*29d0*/  LEA R2, R8, UR6, 0x3 ;  /* 0x0000000608027c11 */ /* 0x000fe4000f8e18ff */
[----:B------:R-:W-:-:S03]  /*29e0*/  SHF.L.U32 R5, R9, 0x1f, RZ ;  /* 0x0000001f09057819 */ /* 0x000fc600000006ff */
[----:B------:R-:W-:Y:S01]  /*29f0*/  VIADD R4, R2, 0x100 ;  /* 0x0000010002047836 */ /* 0x000fe20000000000 */
[----:B------:R-:W2:Y:S02]  /*2a00*/  SYNCS.PHASECHK.TRANS64.TRYWAIT P0, [R2+URZ+0xf0], R5 ;  /* 0x0000f005020075a7 */ /* 0x000ea400080011ff */
[----:B--2---:R-:W-:Y:S05]  /*2a10*/  @!P0 BRA `(.L_x_48) ;  /* 0x0000006c00f88947 */ /* 0x004fea0003800000 */
.L_x_142:
[----:B------:R-:W-:Y:S01]  /*2a20*/  ULEA UR4, UR5, UR6, 0x3 ;  /* 0x0000000605047291 */ /* 0x000fe2000f8e18ff */
[----:B------:R-:W-:Y:S02]  /*2a30*/  PRMT R4, RZ, 0x654, R4 ;  /* 0x00000654ff047816 */ /* 0x000fe40000000004 */
[----:B--2---:R-:W-:Y:S01]  /*2a40*/  SHF.L.U32 R5, R12, 0x1f, RZ ;  /* 0x0000001f0c057819 */ /* 0x004fe200000006ff */
[----:B------:R-:W-:Y:S01]  /*2a50*/  UIADD3 UR7, UPT, UPT, UR4, 0x90, URZ ;  /* 0x0000009004077890 */ /* 0x000fe2000fffe0ff */
[----:B------:R2:W-:Y:S05]  /*2a60*/  SYNCS.ARRIVE.TRANS64.RED.A1T0 RZ, [R4+URZ], RZ ;  /* 0x000000ff04ff79a7 */ /* 0x0005ea00081004ff */
[----:B------:R-:W-:Y:S01]  /*2a70*/  IMAD.U32 R7, RZ, RZ, UR7 ;  /* 0x00000007ff077e24 */ /* 0x000fe2000f8e00ff */
[----:B------:R-:W3:Y:S04]  /*2a80*/  SYNCS.PHASECHK.TRANS64.TRYWAIT P0, [UR4+0xa0], R5 ;  /* 0x0000a005ff0075a7 */ /* 0x000ee80008001104 */
[----:B------:R-:W-:Y:S01]  /*2a90*/  PRMT R6, R0, 0x654, R7 ;  /* 0x0000065400067816 */ /* 0x000fe20000000007 */
[----:B--2---:R-:W-:Y:S01]  /*2aa0*/  @!P2 IMAD.MOV.U32 R4, RZ, RZ, 0x10 ;  /* 0x00000010ff04a424 */ /* 0x004fe200078e00ff */
[----:B---3--:R-:W-:Y:S06]  /*2ab0*/  @!P0 BRA `(.L_x_49) ;  /* 0x0000006c00e48947 */ /* 0x008fec0003800000 */
.L_x_144:
[----:B------:R-:W-:Y:S01]  /*2ac0*/  ULEA UR8, UR5, UR6, 0x4 ;  /* 0x0000000605087291 */ /* 0x000fe2000f8e20ff */
[----:B------:R-:W-:Y:S01]  /*2ad0*/  SEL R3, R6, R3, !P2 ;  /* 0x0000000306037207 */ /* 0x000fe20005000000 */
[----:B------:R-:W-:Y:S01]  /*2ae0*/  UIADD3 UR9, UPT, UPT, UR4, 0x90, URZ ;  /* 0x0000009004097890 */ /* 0x000fe2000fffe0ff */
[----:B--2---:R-:W-:Y:S01]  /*2af0*/  LEA R2, R11, UR6, 0x3 ;  /* 0x000000060b027c11 */ /* 0x004fe2000f8e18ff */
[----:B------:R-:W-:Y:S01]  /*2b00*/  UIADD3 UR8, UPT, UPT, UR8, 0x120, URZ ;  /* 0x0000012008087890 */ /* 0x000fe2000fffe0ff */
[----:B------:R-:W-:Y:S01]  /*2b10*/  SHF.L.U32 R5, R10, 0x1f, RZ ;  /* 0x0000001f0a057819 */ /* 0x000fe200000006ff */
[----:B------:R2:W-:Y:S01]  /*2b20*/  @!P2 SYNCS.ARRIVE.TRANS64.RED RZ, [R3+URZ], R4 ;  /* 0x0000000403ffa9a7 */ /* 0x0005e200080004ff */
[----:B------:R-:W-:Y:S01]  /*2b30*/  UIADD3 UR4, UPT, UPT, UR5, 0x1, URZ ;  /* 0x0000000105047890 */ /* 0x000fe2000fffe0ff */
[----:B------:R-:W-:-:S03]  /*2b40*/  VIADD R8, R8, 0x1 ;  /* 0x0000000108087836 */ /* 0x000fc60000000000 */
[----:B------:R-:W-:Y:S02]  /*2b50*/  UISETP.NE.AND UP0, UPT, UR4, 0x2, UPT ;  /* 0x000000020400788c */ /* 0x000fe4000bf05270 */
[----:B------:R-:W-:Y:S06]  /*2b60*/  UGETNEXTWORKID.BROADCAST [UR8], [UR9] ;  /* 0x00000000080073ca */ /* 0x000fec0008000100 */
[----:B------:R-:W-:Y:S01]  /*2b70*/  USEL UR7, URZ, 0x1, UP0 ;  /* 0x00000001ff077887 */ /* 0x000fe20008000000 */
[----:B------:R-:W-:Y:S01]  /*2b80*/  ISETP.NE.AND P0, PT, R8, 0x2, PT ;  /* 0x000000020800780c */ /* 0x000fe20003f05270 */
[----:B------:R-:W-:Y:S01]  /*2b90*/  USEL UR5, UR4, URZ, UP0 ;  /* 0x000000ff04057287 */ /* 0x000fe20008000000 */
[----:B------:R-:W3:Y:S03]  /*2ba0*/  SYNCS.PHASECHK.TRANS64.TRYWAIT P1, [R2+URZ+0x90], R5 ;  /* 0x00009005020075a7 */ /* 0x000ee600080211ff */
[----:B------:R-:W-:Y:S01]  /*2bb0*/  LOP3.LUT R12, R12, UR7, RZ, 0x3c, !PT ;  /* 0x000000070c0c7c12 */ /* 0x000fe2000f8e3cff */
[----:B--23--:R-:W-:Y:S07]  /*2bc0*/  @!P1 BRA `(.L_x_50) ;  /* 0x0000006c00b89947 */ /* 0x00cfee0003800000 */
.L_x_145:
[C---:B------:R-:W-:Y:S01]  /*2bd0*/  LEA R4, R11.reuse, UR6, 0x4 ;  /* 0x000000060b047c11 */ /* 0x040fe2000f8e20ff */
[----:B--2---:R-:W-:Y:S01]  /*2be0*/  VIADD R2, R2, 0xa0 ;  /* 0x000000a002027836 */ /* 0x004fe20000000000 */
[----:B------:R-:W-:Y:S01]  /*2bf0*/  SEL R8, R8, RZ, P0 ;  /* 0x000000ff08087207 */ /* 0x000fe20000000000 */
[----:B------:R-:W-:-:S03]  /*2c00*/  VIADD R11, R11, 0x1 ;  /* 0x000000010b0b7836 */ /* 0x000fc60000000000 */
[----:B------:R-:W2:Y:S01]  /*2c10*/  LDS.128 R4, [R4+0x120] ;  /* 0x0001200004047984 */ /* 0x000ea20000000c00 */
[----:B------:R-:W-:Y:S02]  /*2c20*/  PRMT R2, RZ, 0x654, R2 ;  /* 0x00000654ff027816 */ /* 0x000fe40000000002 */
[C---:B------:R-:W-:Y:S01]  /*2c30*/  ISETP.NE.AND P1, PT, R11.reuse, 0x2, PT ;  /* 0x000000020b00780c */ /* 0x040fe20003f25270 */
[----:B------:R-:W-:Y:S01]  /*2c40*/  @!PT LDS RZ, [RZ] ;  /* 0x00000000fffff984 */ /* 0x000fe20000000800 */
[----:B------:R-:W-:Y:S01]  /*2c50*/  @!PT LDS RZ, [RZ] ;  /* 0x00000000fffff984 */ /* 0x000fe20000000800 */
[----:B------:R-:W-:Y:S01]  /*2c60*/  @!PT LDS RZ, [RZ] ;  /* 0x00000000fffff984 */ /* 0x000fe20000000800 */
[----:B------:R-:W-:Y:S01]  /*2c70*/  @!PT LDS RZ, [RZ] ;  /* 0x00000000fffff984 */ /* 0x000fe20000000800 */
[----:B------:R3:W-:Y:S06]  /*2c80*/  MEMBAR.ALL.CTA ;  /* 0x0000000000007992 */ /* 0x0007ec0000008000 */
[----:B---3--:R-:W3:Y:S01]  /*2c90*/  FENCE.VIEW.ASYNC.S ;  /* 0x00000000000073c6 */ /* 0x008ee20000000000 */
[----:B------:R-:W-:Y:S01]  /*2ca0*/  SEL R11, R11, RZ, P1 ;  /* 0x000000ff0b0b7207 */ /* 0x000fe20000800000 */
[----:B---3--:R3:W-:Y:S01]  /*2cb0*/  SYNCS.ARRIVE.TRANS64.RED.A1T0 RZ, [R2+URZ], RZ ;  /* 0x000000ff02ff79a7 */ /* 0x0087e200081004ff */
[----:B--2---:R-:W-:-:S02]  /*2cc0*/  LOP3.LUT P3, RZ, R6, 0x1, RZ, 0xc0, !PT ;  /* 0x0000000106ff7812 */ /* 0x004fc4000786c0ff */
[----:B------:R-:W-:-:S04]  /*2cd0*/  SEL R5, RZ, 0x1, P1 ;  /* 0x00000001ff057807 */ /* 0x000fc80000800000 */
[----:B------:R-:W-:Y:S02]  /*2ce0*/  LOP3.LUT R10, R10, R5, RZ, 0x3c, !PT ;  /* 0x000000050a0a7212 */ /* 0x000fe400078e3cff */
[----:B---3--:R-:W-:-:S04]  /*2cf0*/  SEL R2, RZ, 0x1, P0 ;  /* 0x00000001ff027807 */ /* 0x008fc80000000000 */
[----:B------:R-:W-:Y:S01]  /*2d00*/  LOP3.LUT R9, R9, R2, RZ, 0x3c, !PT ;  /* 0x0000000209097212 */ /* 0x000fe200078e3cff */
[----:B------:R-:W-:Y:S06]  /*2d10*/  @P3 BRA `(.L_x_51) ;  /* 0xfffffffc002c3947 */ /* 0x000fec000383ffff */
[----:B------:R-:W-:Y:S01]  /*2d20*/  ULEA UR4, UR5, UR6, 0x3 ;  /* 0x0000000605047291 */ /* 0x000fe2000f8e18ff */
[----:B------:R-:W-:-:S08]  /*2d30*/  SHF.L.U32 R3, R12, 0x1f, RZ ;  /* 0x0000001f0c037819 */ /* 0x000fd000000006ff */
[----:B------:R-:W2:Y:S02]  /*2d40*/  SYNCS.PHASECHK.TRANS64 P0, [UR4+0xa0], R3 ;  /* 0x0000a003ff0075a7 */ /* 0x000ea40008001004 */
[----:B--2---:R-:W-:Y:S05]  /*2d50*/  @P0 BRA `(.L_x_52) ;  /* 0x0000000000080947 */ /* 0x004fea0003800000 */
[----:B------:R-:W2:Y:S02]  /*2d60*/  SYNCS.PHASECHK.TRANS64.TRYWAIT P0, [UR4+0xa0], R3 ;  /* 0x0000a003ff0075a7 */ /* 0x000ea40008001104 */
[----:B--2---:R-:W-:Y:S05]  /*2d70*/  @!P0 BRA `(.L_x_53) ;  /* 0x0000006c00608947 */ /* 0x004fea0003800000 */
.L_x_52:
[----:B------:R-:W-:-:S04]  /*2d80*/  UIADD3 UR7, UPT, UPT, UR5, 0x1, URZ ;  /* 0x0000000105077890 */ /* 0x000fc8000fffe0ff */
[----:B------:R-:W-:-:S04]  /*2d90*/  UISETP.NE.AND UP0, UPT, UR7, 0x2, UPT ;  /* 0x000000020700788c */ /* 0x000fc8000bf05270 */
[----:B------:R-:W-:Y:S02]  /*2da0*/  USEL UR8, URZ, 0x1, UP0 ;  /* 0x00000001ff087887 */ /* 0x000fe40008000000 */
[----:B------:R-:W-:-:S04]  /*2db0*/  USEL UR7, UR7, URZ, UP0 ;  /* 0x000000ff07077287 */ /* 0x000fc80008000000 */
[----:B------:R-:W-:Y:S01]  /*2dc0*/  ULEA UR7, UR7, UR6, 0x3 ;  /* 0x0000000607077291 */ /* 0x000fe2000f8e18ff */
[----:B--2---:R-:W-:-:S04]  /*2dd0*/  LOP3.LUT R3, R12, UR8, RZ, 0x3c, !PT ;  /* 0x000000080c037c12 */ /* 0x004fc8000f8e3cff */
[----:B------:R-:W-:-:S04]  /*2de0*/  SHF.L.U32 R0, R3, 0x1f, RZ ;  /* 0x0000001f03007819 */ /* 0x000fc800000006ff */
[----:B------:R-:W2:Y:S02]  /*2df0*/  SYNCS.PHASECHK.TRANS64 P0, [UR7+0xa0], R0 ;  /* 0x0000a000ff0075a7 */ /* 0x000ea40008001007 */
[----:B-12---:R-:W-:Y:S05]  /*2e00*/  @P0 EXIT ;  /* 0x000000000000094d */ /* 0x006fea0003800000 */
[----:B------:R-:W-:Y:S02]  /*2e10*/  SHF.L.U32 R3, R3, 0x1f, RZ ;  /* 0x0000001f03037819 */ /* 0x000fe400000006ff */
[----:B------:R-:W-:-:S07]  /*2e20*/  MOV R0, UR7 ;  /* 0x0000000700007c02 */ /* 0x000fce0008000f00 */
.L_x_54:
[----:B-1----:R1:W2:Y:S02]  /*2e30*/  SYNCS.PHASECHK.TRANS64.TRYWAIT P0, [R0+URZ+0xa0], R3 ;  /* 0x0000a003000075a7 */ /* 0x0022a400080011ff */
[----:B--2---:R-:W-:Y:S05]  /*2e40*/  @!P0 NANOSLEEP.SYNCS 0x989680 ;  /* 0x009896800000895d */ /* 0x004fea0003900000 */
[----:B------:R-:W2:Y:S02]  /*2e50*/  @!P0 SYNCS.PHASECHK.TRANS64 P0, [R0+URZ+0xa0], R3 ;  /* 0x0000a003000085a7 */ /* 0x000ea400080010ff */
[----:B--2---:R-:W-:Y:S05]  /*2e60*/  @P0 EXIT ;  /* 0x000000000000094d */ /* 0x004fea0003800000 */
[----:B------:R-:W-:Y:S05]  /*2e70*/  BRA `(.L_x_54) ;  /* 0xfffffffc00ec7947 */ /* 0x000fea000383ffff */
.L_x_47:
[----:B------:R-:W-:Y:S05]  /*2e80*/  BRA.U UP4, `(.L_x_55) ;  /* 0x0000000d04d87547 */ /* 0x000fea000b800000 */
[----:B------:R-:W2:Y:S01]  /*2e90*/  S2UR UR7, SR_CgaCtaId ;  /* 0x00000000000779c3 */ /* 0x000ea20000008800 */
[----:B------:R-:W-:Y:S01]  /*2ea0*/  UMOV UR4, 0x40 ;  /* 0x0000004000047882 */ /* 0x000fe20000000000 */
[----:B------:R-:W-:Y:S01]  /*2eb0*/  NOP ;  /* 0x0000000000007918 */ /* 0x000fe20000000000 */
[----:B------:R-:W-:Y:S01]  /*2ec0*/  UMOV UR6, 0x400 ;  /* 0x0000040000067882 */ /* 0x000fe20000000000 */
[----:B--2---:R-:W-:Y:S02]  /*2ed0*/  ULEA UR5, UR7, UR4, 0x18 ;  /* 0x0000000407057291 */ /* 0x004fe4000f8ec0ff */
[----:B------:R-:W-:-:S07]  /*2ee0*/  ULEA UR6, UR7, UR6, 0x18 ;  /* 0x0000000607067291 */ /* 0x000fce000f8ec0ff */
[----:B------:R-:W2:Y:S02]  /*2ef0*/  LDS.U8 R0, [UR5+0x1c] ;  /* 0x00001c05ff007984 */ /* 0x000ea40008000000 */
[----:B--2---:R-:W-:-:S13]  /*2f00*/  ISETP.NE.AND P0, PT, R0, RZ, PT ;  /* 0x000000ff0000720c */ /* 0x004fda0003f05270 */
[----:B------:R-:W-:Y:S05]  /*2f10*/  @P0 BRA `(.L_x_56) ;  /* 0x0000000000580947 */ /* 0x000fea0003800000 */
[----:B------:R-:W-:-:S13]  /*2f20*/  ELECT P0, URZ, PT ;  /* 0x0000000000ff782f */ /* 0x000fda0003800000 */
[----:B------:R-:W-:Y:S05]  /*2f30*/  @!P0 BRA `(.L_x_57) ;  /* 0x0000000000608947 */ /* 0x000fea0003800000 */
[----:B------:R-:W-:Y:S01]  /*2f40*/  UMOV UR4, 0x10 ;  /* 0x0000001000047882 */ /* 0x000fe20000000000 */
[----:B------:R-:W-:Y:S01]  /*2f50*/  HFMA2 R0, -RZ, RZ, 0, 5.9604644775390625e-08 ;  /* 0x00000001ff007431 */ /* 0x000fe200000001ff */
[----:B------:R-:W-:-:S03]  /*2f60*/  MOV R3, 0xffff ;  /* 0x0000ffff00037802 */ /* 0x000fc60000000f00 */
[----:B------:R-:W-:Y:S04]  /*2f70*/  DEPBAR.LE SB2, 0x36 ;  /* 0x0000ad800000791a */ /* 0x000fe80000000000 */
[----:B------:R-:W2:Y:S02]  /*2f80*/  UTCATOMSWS.FIND_AND_SET.ALIGN UP0, UR4, UR4 ;  /* 0x00000004000475e3 */ /* 0x000ea40008000800 */
[----:B--2---:R-:W-:Y:S01]  /*2f90*/  MOV R4, UR4 ;  /* 0x0000000400047c02 */ /* 0x004fe20008000f00 */
[----:B------:R-:W-:Y:S06]  /*2fa0*/  BRA.U UP0, `(.L_x_58) ;  /* 0x0000000100187547 */ /* 0x000fec000b800000 */
.L_x_59:
[----:B------:R-:W-:Y:S05]  /*2fb0*/  NANOSLEEP 0x64 ;  /* 0x000000640000795d */ /* 0x000fea0003800000 */
[----:B------:R-:W-:-:S05]  /*2fc0*/  UMOV UR4, 0x10 ;  /* 0x0000001000047882 */ /* 0x000fca0000000000 */
[----:B------:R-:W-:Y:S04]  /*2fd0*/  DEPBAR.LE SB2, 0x36 ;  /* 0x0000ad800000791a */ /* 0x000fe80000000000 */
[----:B------:R-:W2:Y:S02]  /*2fe0*/  UTCATOMSWS.FIND_AND_SET.ALIGN UP0, UR4, UR4 ;  /* 0x00000004000475e3 */ /* 0x000ea40008000800 */
[----:B--2---:R-:W-:Y:S01]  /*2ff0*/  MOV R4, UR4 ;  /* 0x0000000400047c02 */ /* 0x004fe20008000f00 */
[----:B------:R-:W-:Y:S05]  /*3000*/  BRA.U !UP0, `(.L_x_59) ;  /* 0xfffffffd08e87547 */ /* 0x000fea000b83ffff */
.L_x_58:
[-C--:B------:R-:W-:Y:S02]  /*3010*/  SHF.L.U32 R3, R3, R4.reuse, RZ ;  /* 0x0000000403037219 */ /* 0x080fe400000006ff */
[----:B------:R-:W-:Y:S01]  /*3020*/  SHF.L.U32 R0, R0, R4, RZ ;  /* 0x0000000400007219 */ /* 0x000fe200000006ff */
[----:B------:R-:W-:Y:S02]  /*3030*/  IMAD.SHL.U32 R4, R4, 0x20, RZ ;  /* 0x0000002004047824 */ /* 0x000fe400078e00ff */
[----:B------:R2:W-:Y:S04]  /*3040*/  ATOMS.OR RZ, [UR5+0x14], R3 ;  /* 0x00001403ffff798c */ /* 0x0005e8000b000005 */
[----:B------:R2:W-:Y:S04]  /*3050*/  ATOMS.OR RZ, [UR5+0x18], R0 ;  /* 0x00001800ffff798c */ /* 0x0005e8000b000005 */
[----:B------:R2:W-:Y:S01]  /*3060*/  STS [UR6+0x140], R4 ;  /* 0x00014004ff007988 */ /* 0x0005e20008000806 */
[----:B------:R-:W-:Y:S05]  /*3070*/  BRA `(.L_x_57) ;  /* 0x0000000000107947 */ /* 0x000fea0003800000 */
.L_x_56:
[----:B------:R-:W-:Y:S02]  /*3080*/  MOV R0, 0xffffffff ;  /* 0xffffffff00007802 */ /* 0x000fe40000000f00 */
[----:B------:R-:W-:-:S03]  /*3090*/  MOV R4, 0x30c0 ;  /* 0x000030c000047802 */ /* 0x000fc60000000f00 */
[----:B------:R2:W-:Y:S04]  /*30a0*/  STS [UR6+0x140], R0 ;  /* 0x00014000ff007988 */ /* 0x0005e80008000806 */
[----:B-12--5:R-:W-:Y:S05]  /*30b0*/  CALL.REL.NOINC `($__internal_1_$__cuda_sm10x_tcgen05_guardrail_trap_phase_invalid_during_alloc) ;  /* 0x0000007000a47944 */ /* 0x026fea0003c00000 */
.L_x_57:
[----:B------:R-:W-:Y:S05]  /*30c0*/  WARPSYNC.ALL ;  /* 0x0000000000007948 */ /* 0x000fea0003800000 */
[----:B------:R-:W3:Y:S01]  /*30d0*/  S2UR UR4, SR_CgaCtaId ;  /* 0x00000000000479c3 */ /* 0x000ee20000008800 */
[----:B------:R-:W-:Y:S01]  /*30e0*/  UMOV UR26, 0x400 ;  /* 0x00000400001a7882 */ /* 0x000fe20000000000 */
[----:B------:R-:W-:-:S06]  /*30f0*/  NOP ;  /* 0x0000000000007918 */ /* 0x000fcc0000000000 */
[----:B------:R-:W-:Y:S06]  /*3100*/  BAR.ARV 0x6, 0xa0 ;  /* 0x0182800000007b1d */ /* 0x000fec0000002000 */
[----:B------:R-:W4:Y:S01]  /*3110*/  LDCU UR5, c[0x0][0x38c] ;  /* 0x00007180ff0577ac */ /* 0x000f220008000800 */
[----:B------:R-:W-:Y:S01]  /*3120*/  LOP3.LUT R2, R2, 0xffff, RZ, 0xc0, !PT ;  /* 0x0000ffff02027812 */ /* 0x000fe200078ec0ff */
[----:B------:R-:W-:Y:S01]  /*3130*/  IMAD.MOV.U32 R11, RZ, RZ, 0x1 ;  /* 0x00000001ff0b7424 */ /* 0x000fe200078e00ff */
[----:B------:R-:W-:Y:S01]  /*3140*/  CS2R R8, SRZ ;  /* 0x0000000000087805 */ /* 0x000fe2000001ff00 */
[----:B------:R-:W1:Y:S01]  /*3150*/  LDCU UR7, c[0x0][0x38c] ;  /* 0x00007180ff0777ac */ /* 0x000e620008000800 */
[----:B------:R-:W-:Y:S01]  /*3160*/  R2UR UR27, R2 ;  /* 0x00000000021b72ca */ /* 0x000fe200000e0000 */
[----:B------:R-:W-:Y:S01]  /*3170*/  IMAD.MOV.U32 R10, RZ, RZ, RZ ;  /* 0x000000ffff0a7224 */ /* 0x000fe200078e00ff */
[----:B------:R-:W-:Y:S01]  /*3180*/  UMOV UR30, URZ ;  /* 0x000000ff001e7c82 */ /* 0x000fe20008000000 */
[----:B------:R-:W-:Y:S01]  /*3190*/  UMOV UR24, URZ ;  /* 0x000000ff00187c82 */ /* 0x000fe20008000000 */
[----:B---3--:R-:W-:Y:S01]  /*31a0*/  ULEA UR26, UR4, UR26, 0x18 ;  /* 0x0000001a041a7291 */ /* 0x008fe2000f8ec0ff */
[----:B------:R-:W-:Y:S01]  /*31b0*/  UMOV UR38, 0x0 ;  /* 0x0000000000267882 */ /* 0x000fe20000000000 */
[----:B------:R-:W-:-:S02]  /*31c0*/  UMOV UR39, 0x4400490 ;  /* 0x0440049000277882 */ /* 0x000fc40000000000 */
[----:B------:R-:W-:Y:S02]  /*31d0*/  UIADD3 UR4, UPT, UPT, UR26, 0x6400, URZ ;  /* 0x000064001a047890 */ /* 0x000fe4000fffe0ff */
[----:B------:R-:W-:Y:S02]  /*31e0*/  UIADD3 UR6, UPT, UPT, UR26, 0xe400, URZ ;  /* 0x0000e4001a067890 */ /* 0x000fe4000fffe0ff */
[----:B----4-:R-:W-:Y:S01]  /*31f0*/  UIADD3 UR5, UPT, UPT, UR5, 0x7f, URZ ;  /* 0x0000007f05057890 */ /* 0x010fe2000fffe0ff */
[----:B--2---:R-:W2:Y:S01]  /*3200*/  LDS R0, [UR26+0x140] ;  /* 0x0001401aff007984 */ /* 0x004ea20008000800 */
[----:B-1----:R-:W-:Y:S01]  /*3210*/  UMOV UR36, 0x0 ;  /* 0x0000000000247882 */ /* 0x002fe20000000000 */
[----:B------:R-:W-:Y:S01]  /*3220*/  UMOV UR37, 0x4400490 ;  /* 0x0440049000257882 */ /* 0x000fe20000000000 */
[----:B------:R-:W-:Y:S02]  /*3230*/  USHF.R.S32.HI UR40, URZ, 0x1f, UR5 ;  /* 0x0000001fff287899 */ /* 0x000fe40008011405 */
[----:B------:R-:W-:-:S02]  /*3240*/  UISETP.GE.AND UP4, UPT, UR7, 0x1, UPT ;  /* 0x000000010700788c */ /* 0x000fc4000bf86270 */
[----:B------:R-:W-:Y:S02]  /*3250*/  ULEA.HI UR40, UR40, UR5, URZ, 0x7 ;  /* 0x0000000528287291 */ /* 0x000fe4000f8f38ff */
[----:B------:R-:W-:Y:S02]  /*3260*/  USHF.R.U32.HI UR5, URZ, 0x4, UR4 ;  /* 0x00000004ff057899 */ /* 0x000fe40008011604 */
[----:B------:R-:W-:Y:S02]  /*3270*/  USHF.R.S32.HI UR40, URZ, 0x7, UR40 ;  /* 0x00000007ff287899 */ /* 0x000fe40008011428 */
[----:B------:R-:W-:Y:S02]  /*3280*/  USHF.R.U32.HI UR4, URZ, 0x4, UR6 ;  /* 0x00000004ff047899 */ /* 0x000fe40008011606 */
[----:B------:R-:W-:Y:S02]  /*3290*/  UISETP.LT.AND UP0, UPT, UR40, 0x1, UPT ;  /* 0x000000012800788c */ /* 0x000fe4000bf01270 */
[----:B------:R-:W-:-:S02]  /*32a0*/  ULOP3.LUT UR5, UR5, 0x3fff, URZ, 0xc0, !UPT ;  /* 0x00003fff05057892 */ /* 0x000fc4000f8ec0ff */
[----:B------:R-:W-:Y:S02]  /*32b0*/  ULOP3.LUT UR4, UR4, 0x3fff, URZ, 0xc0, !UPT ;  /* 0x00003fff04047892 */ /* 0x000fe4000f8ec0ff */
[----:B------:R-:W-:Y:S02]  /*32c0*/  USEL UR41, UR40, 0x1, !UP0 ;  /* 0x0000000128297887 */ /* 0x000fe4000c000000 */
[----:B------:R-:W-:Y:S02]  /*32d0*/  ULOP3.LUT UR28, UR5, 0x10000, URZ, 0xfc, !UPT ;  /* 0x00010000051c7892 */ /* 0x000fe4000f8efcff */
[----:B------:R-:W-:Y:S02]  /*32e0*/  ULOP3.LUT UR29, UR4, 0x10000, URZ, 0xfc, !UPT ;  /* 0x00010000041d7892 */ /* 0x000fe4000f8efcff */
[----:B------:R-:W-:Y:S01]  /*32f0*/  UIADD3 UR41, UPT, UPT, -UR41, URZ, URZ ;  /* 0x000000ff29297290 */ /* 0x000fe2000fffe1ff */
[----:B------:R-:W-:Y:S01]  /*3300*/  UMOV UR34, 0x0 ;  /* 0x0000000000227882 */ /* 0x000fe20000000000 */
[----:B------:R-:W-:Y:S01]  /*3310*/  UMOV UR35, 0x4400490 ;  /* 0x0440049000237882 */ /* 0x000fe20000000000 */
[----:B------:R-:W-:Y:S01]  /*3320*/  UMOV UR32, 0x0 ;  /* 0x0000000000207882 */ /* 0x000fe20000000000 */
[----:B------:R-:W-:Y:S01]  /*3330*/  UMOV UR33, 0x4400490 ;  /* 0x0440049000217882 */ /* 0x000fe20000000000 */
[----:B--2---:R-:W-:-:S15]  /*3340*/  R2UR UR42, R0 ;  /* 0x00000000002a72ca */ /* 0x004fde00000e0000 */
.L_x_66:
[----:B------:R-:W-:Y:S02]  /*3350*/  LEA R0, R10, UR26, 0x3 ;  /* 0x0000001a0a007c11 */ /* 0x000fe4000f8e18ff */
[----:B------:R-:W-:Y:S02]  /*3360*/  SHF.L.U32 R5, R9, 0x1f, RZ ;  /* 0x0000001f09057819 */ /* 0x000fe400000006ff */
[----:B------:R-:W-:Y:S01]  /*3370*/  PLOP3.LUT P0, PT, PT, PT, UP4, 0x80, 0x8 ;  /* 0x000000000008781c */ /* 0x000fe20003f0f048 */
[----:B------:R-:W-:Y:S01]  /*3380*/  VIADD R3, R0, 0xa0 ;  /* 0x000000a000037836 */ /* 0x000fe20000000000 */
[----:B-1----:R-:W1:Y:S02]  /*3390*/  SYNCS.PHASECHK.TRANS64.TRYWAIT P1, [R0+URZ+0x90], R5 ;  /* 0x00009005000075a7 */ /* 0x002e6400080211ff */
[----:B-1-3--:R-:W-:Y:S09]  /*33a0*/  @!P1 BRA `(.L_x_60) ;  /* 0x0000006400ec9947 */ /* 0x00aff20003800000 */
.L_x_147:
[----:B------:R-:W-:Y:S01]  /*33b0*/  LEA R4, R10, UR26, 0x4 ;  /* 0x0000001a0a047c11 */ /* 0x000fe2000f8e20ff */
[----:B------:R-:W-:Y:S01]  /*33c0*/  @UP4 ULEA UR4, UR24, UR26, 0x3 ;  /* 0x0000001a18044291 */ /* 0x000fe2000f8e18ff */
[----:B------:R-:W-:Y:S01]  /*33d0*/  PLOP3.LUT P2, PT, PT, PT, PT, 0x80, 0x8 ;  /* 0x000000000008781c */ /* 0x000fe20003f4f070 */
[----:B------:R-:W-:Y:S01]  /*33e0*/  ULEA UR31, UR30, UR26, 0x3 ;  /* 0x0000001a1e1f7291 */ /* 0x000fe2000f8e18ff */
[----:B------:R-:W-:Y:S02]  /*33f0*/  PRMT R3, RZ, 0x654, R3 ;  /* 0x00000654ff037816 */ /* 0x000fe40000000003 */
[----:B-1----:R-:W1:Y:S01]  /*3400*/  LDS.128 R4, [R4+0x120] ;  /* 0x0001200004047984 */ /* 0x002e620000000c00 */
[----:B------:R-:W-:Y:S02]  /*3410*/  @P0 SHF.L.U32 R2, R8, 0x1f, RZ ;  /* 0x0000001f08020819 */ /* 0x000fe400000006ff */
[----:B------:R-:W-:Y:S01]  /*3420*/  SHF.L.U32 R0, R11, 0x1f, RZ ;  /* 0x0000001f0b007819 */ /* 0x000fe200000006ff */
[----:B------:R-:W-:Y:S01]  /*3430*/  @!PT LDS RZ, [RZ] ;  /* 0x00000000fffff984 */ /* 0x000fe20000000800 */
[----:B------:R-:W-:Y:S01]  /*3440*/  @!PT LDS RZ, [RZ] ;  /* 0x00000000fffff984 */ /* 0x000fe20000000800 */
[----:B------:R-:W-:Y:S01]  /*3450*/  @!PT LDS RZ, [RZ] ;  /* 0x00000000fffff984 */ /* 0x000fe20000000800 */
[----:B------:R-:W-:Y:S01]  /*3460*/  @!PT LDS RZ, [RZ] ;  /* 0x00000000fffff984 */ /* 0x000fe20000000800 */
[----:B------:R2:W-:Y:S06]  /*3470*/  MEMBAR.ALL.CTA ;  /* 0x0000000000007992 */ /* 0x0005ec0000008000 */
[----:B--2---:R-:W2:Y:S02]  /*3480*/  FENCE.VIEW.ASYNC.S ;  /* 0x00000000000073c6 */ /* 0x004ea40000000000 */
[----:B--2---:R2:W-:Y:S01]  /*3490*/  SYNCS.ARRIVE.TRANS64.RED.A1T0 RZ, [R3+URZ], RZ ;  /* 0x000000ff03ff79a7 */ /* 0x0045e200081004ff */
[----:B------:R2:W3:Y:S01]  /*34a0*/  @P0 SYNCS.PHASECHK.TRANS64.TRYWAIT P2, [UR4], R2 ;  /* 0x00000002ff0005a7 */ /* 0x0004e20008041104 */
[----:B------:R-:W-:Y:S01]  /*34b0*/  ULEA.HI UR4, UR30, UR30, URZ, 0x1 ;  /* 0x0000001e1e047291 */ /* 0x000fe2000f8f08ff */
[----:B-1----:R-:W-:-:S03]  /*34c0*/  LOP3.LUT P1, RZ, R6, 0x1, RZ, 0xc0, !PT ;  /* 0x0000000106ff7812 */ /* 0x002fc6000782c0ff */
[----:B------:R-:W-:Y:S02]  /*34d0*/  USHF.L.U32 UR11, UR4, 0x7, URZ ;  /* 0x00000007040b7899 */ /* 0x000fe400080006ff */
[----:B------:R-:W-:Y:S02]  /*34e0*/  ULOP3.LUT UR4, UR4, 0xffe, URZ, 0xc0, !UPT ;  /* 0x00000ffe04047892 */ /* 0x000fe4000f8ec0ff */
[----:B------:R-:W-:Y:S02]  /*34f0*/  ULOP3.LUT UR11, UR11, 0xffffff00, URZ, 0xc0, !UPT ;  /* 0xffffff000b0b7892 */ /* 0x000fe4000f8ec0ff */
[----:B------:R-:W-:Y:S02]  /*3500*/  UIADD3 UR4, UPT, UPT, -UR4, UR30, URZ ;  /* 0x0000001e04047290 */ /* 0x000fe4000fffe1ff */
[----:B------:R-:W-:Y:S01]  /*3510*/  UIADD3 UR11, UPT, UPT, UR42, UR11, URZ ;  /* 0x0000000b2a0b7290 */ /* 0x000fe2000fffe0ff */
[----:B------:R-:W1:Y:S03]  /*3520*/  SYNCS.PHASECHK.TRANS64.TRYWAIT P0, [UR31+0xd0], R0 ;  /* 0x0000d000ff0075a7 */ /* 0x000e66000800111f */
[----:B------:R-:W-:Y:S01]  /*3530*/  ULEA UR11, UR4, UR11, 0x14 ;  /* 0x0000000b040b7291 */ /* 0x000fe2000f8ea0ff */
[----:B-123--:R-:W-:Y:S11]  /*3540*/  @!P0 BRA `(.L_x_61) ;  /* 0x0000006400988947 */ /* 0x00eff60003800000 */
.L_x_149:
[----:B------:R-:W-:Y:S01]  /*3550*/  IADD3 R10, PT, PT, R10, 0x1, RZ ;  /* 0x000000010a0a7810 */ /* 0x000fe20007ffe0ff */
[----:B------:R-:W-:Y:S06]  /*3560*/  BRA.U !UP4, `(.L_x_62) ;  /* 0x000000010cc07547 */ /* 0x000fec000b800000 */
[----:B------:R-:W-:Y:S01]  /*3570*/  UPLOP3.LUT UP2, UPT, UPT, UPT, UPT, 0x40, 0x4 ;  /* 0x000000000004789c */ /* 0x000fe20003f4e870 */
[----:B------:R-:W-:Y:S01]  /*3580*/  UMOV UR23, UR41 ;  /* 0x0000002900177c82 */ /* 0x000fe20008000000 */
[----:B------:R-:W-:Y:S01]  /*3590*/  UMOV UR22, UR40 ;  /* 0x0000002800167c82 */ /* 0x000fe20008000000 */
[----:B------:R-:W-:-:S08]  /*35a0*/  UMOV UR10, UR24 ;  /* 0x00000018000a7c82 */ /* 0x000fd00008000000 */
.L_x_65:
[----:B------:R-:W-:Y:S02]  /*35b0*/  UIADD3 UR23, UPT, UPT, UR23, 0x1, URZ ;  /* 0x0000000117177890 */ /* 0x000fe4000fffe0ff */
[----:B--2---:R-:W-:Y:S02]  /*35c0*/  ULEA UR5, UR10, UR26, 0x3 ;  /* 0x0000001a0a057291 */ /* 0x004fe4000f8e18ff */
[----:B------:R-:W-:Y:S01]  /*35d0*/  UISETP.NE.AND UP3, UPT, UR23, URZ, UPT ;  /* 0x000000ff1700728c */ /* 0x000fe2000bf65270 */
[----:B---3--:R-:W-:Y:S10]  /*35e0*/  @P2 BRA `(.L_x_63) ;  /* 0x00000000000c2947 */ /* 0x008ff40003800000 */
[----:B-1----:R-:W-:Y:S04]  /*35f0*/  SHF.L.U32 R3, R8, 0x1f, RZ ;  /* 0x0000001f08037819 */ /* 0x002fe800000006ff */
[----:B------:R-:W1:Y:S02]  /*3600*/  SYNCS.PHASECHK.TRANS64.TRYWAIT P0, [UR5], R3 ;  /* 0x00000003ff0075a7 */ /* 0x000e640008001105 */
[----:B-1----:R-:W-:Y:S05]  /*3610*/  @!P0 BRA `(.L_x_64) ;  /* 0x00000064007c8947 */ /* 0x002fea0003800000 */
.L_x_63:
[----:B------:R-:W-:Y:S01]  /*3620*/  UISETP.NE.AND UP0, UPT, UR22, 0x1, UPT ;  /* 0x000000011600788c */ /* 0x000fe2000bf05270 */
[----:B------:R-:W-:Y:S01]  /*3630*/  PLOP3.LUT P2, PT, PT, PT, PT, 0x80, 0x8 ;  /* 0x000000000008781c */ /* 0x000fe20003f4f070 */
[----:B------:R-:W-:Y:S02]  /*3640*/  UIADD3 UR4, UPT, UPT, UR10, 0x1, URZ ;  /* 0x000000010a047890 */ /* 0x000fe4000fffe0ff */
[----:B------:R-:W-:Y:S02]  /*3650*/  UIADD3 UR25, UPT, UPT, UR5, 0x20, URZ ;  /* 0x0000002005197890 */ /* 0x000fe4000fffe0ff */
[----:B------:R-:W-:Y:S01]  /*3660*/  UISETP.NE.AND UP1, UPT, UR4, 0x4, UPT ;  /* 0x000000040400788c */ /* 0x000fe2000bf25270 */
[----:B------:R-:W-:Y:S01]  /*3670*/  PLOP3.LUT P0, PT, PT, PT, UP0, 0x80, 0x8 ;  /* 0x000000000008781c */ /* 0x000fe20003f0f008 */
[----:B------:R-:W-:Y:S02]  /*3680*/  UIADD3 UR22, UPT, UPT, UR22, -0x1, URZ ;  /* 0xffffffff16167890 */ /* 0x000fe4000fffe0ff */
[----:B------:R-:W-:Y:S02]  /*3690*/  USEL UR6, URZ, 0x1, UP1 ;  /* 0x00000001ff067887 */ /* 0x000fe40008800000 */
[----:B------:R-:W-:Y:S01]  /*36a0*/  USEL UR24, UR4, URZ, UP1 ;  /* 0x000000ff04187287 */ /* 0x000fe20008800000 */
[----:B------:R-:W-:Y:S01]  /*36b0*/  UMOV UR7, 0x40004040 ;  /* 0x4000404000077882 */ /* 0x000fe20000000000 */
[----:B------:R-:W-:Y:S02]  /*36c0*/  UMOV UR5, 0x40004040 ;  /* 0x4000404000057882 */ /* 0x000fe40000000000 */
[----:B------:R-:W-:Y:S01]  /*36d0*/  @UP0 ULEA UR4, UR24, UR26, 0x3 ;  /* 0x0000001a18040291 */ /* 0x000fe2000f8e18ff */
[----:B------:R-:W-:Y:S01]  /*36e0*/  LOP3.LUT R8, R8, UR6, RZ, 0x3c, !PT ;  /* 0x0000000608087c12 */ /* 0x000fe2000f8e3cff */
[----:B------:R-:W-:Y:S01]  /*36f0*/  ULEA UR6, UR10, UR29, 0xb ;  /* 0x0000001d0a067291 */ /* 0x000fe2000f8e58ff */
[----:B------:R-:W-:Y:S02]  /*3700*/  UMOV UR21, 0x40004040 ;  /* 0x4000404000157882 */ /* 0x000fe40000000000 */
[----:B-1----:R-:W-:Y:S01]  /*3710*/  @P0 SHF.L.U32 R0, R8, 0x1f, RZ ;  /* 0x0000001f08000819 */ /* 0x002fe200000006ff */
[----:B------:R-:W-:Y:S02]  /*3720*/  UIADD3 UR20, UPT, UPT, UR6, 0x2, URZ ;  /* 0x0000000206147890 */ /* 0x000fe4000fffe0ff */
[----:B------:R-:W-:Y:S01]  /*3730*/  UIADD3 UR16, UPT, UPT, UR6, 0x4, URZ ;  /* 0x0000000406107890 */ /* 0x000fe2000fffe0ff */
[----:B------:R2:W3:Y:S01]  /*3740*/  @P0 SYNCS.PHASECHK.TRANS64.TRYWAIT P2, [UR4], R0 ;  /* 0x00000000ff0005a7 */ /* 0x0004e20008041104 */
[----:B------:R-:W-:Y:S02]  /*3750*/  ULEA UR4, UR10, UR28, 0x9 ;  /* 0x0000001c0a047291 */ /* 0x000fe4000f8e48ff */
[----:B------:R-:W-:Y:S02]  /*3760*/  UIADD3 UR12, UPT, UPT, UR6, 0x6, URZ ;  /* 0x00000006060c7890 */ /* 0x000fe4000fffe0ff */
[----:B------:R-:W-:Y:S02]  /*3770*/  UIADD3 UR18, UPT, UPT, UR4, 0x2, URZ ;  /* 0x0000000204127890 */ /* 0x000fe4000fffe0ff */
[----:B------:R-:W-:Y:S02]  /*3780*/  UIADD3 UR14, UPT, UPT, UR4, 0x4, URZ ;  /* 0x00000004040e7890 */ /* 0x000fe4000fffe0ff */
[----:B------:R-:W-:Y:S01]  /*3790*/  UIADD3 UR8, UPT, UPT, UR4, 0x6, URZ ;  /* 0x0000000604087890 */ /* 0x000fe2000fffe0ff */
[----:B------:R2:W-:Y:S01]  /*37a0*/  UTCQMMA gdesc[UR4], gdesc[UR6], tmem[UR11], tmem[UR38], idesc[UR39], UP2 ;  /* 0x00ff2606040075ea */ /* 0x0005e2000900030b */
[----:B------:R-:W-:Y:S01]  /*37b0*/  UPLOP3.LUT UP2, UPT, UPT, UPT, UPT, 0x80, 0x8 ;  /* 0x000000000008789c */ /* 0x000fe20003f4f070 */
[----:B------:R-:W-:Y:S01]  /*37c0*/  UMOV UR19, 0x40004040 ;  /* 0x4000404000137882 */ /* 0x000fe20000000000 */
[----:B------:R-:W-:Y:S01]  /*37d0*/  UMOV UR17, 0x40004040 ;  /* 0x4000404000117882 */ /* 0x000fe20000000000 */
[----:B------:R2:W-:Y:S01]  /*37e0*/  UTCQMMA gdesc[UR18], gdesc[UR20], tmem[UR11], tmem[UR36], idesc[UR37], UPT ;  /* 0x00ff2414120075ea */ /* 0x0005e2000b80030b */
[----:B------:R-:W-:Y:S01]  /*37f0*/  UMOV UR15, 0x40004040 ;  /* 0x40004040000f7882 */ /* 0x000fe20000000000 */
[----:B------:R-:W-:Y:S01]  /*3800*/  UMOV UR13, 0x40004040 ;  /* 0x40004040000d7882 */ /* 0x000fe20000000000 */
[----:B------:R-:W-:Y:S01]  /*3810*/  UMOV UR9, 0x40004040 ;  /* 0x4000404000097882 */ /* 0x000fe20000000000 */
[----:B------:R2:W-:Y:S01]  /*3820*/  UTCQMMA gdesc[UR14], gdesc[UR16], tmem[UR11], tmem[UR34], idesc[UR35], UPT ;  /* 0x00ff22100e0075ea */ /* 0x0005e2000b80030b */
[----:B------:R2:W-:Y:S01]  /*3830*/  UTCQMMA gdesc[UR8], gdesc[UR12], tmem[UR11], tmem[UR32], idesc[UR33], UPT ;  /* 0x00ff200c080075ea */ /* 0x0005e2000b80030b */
[----:B------:R2:W-:Y:S01]  /*3840*/  UTCBAR.MULTICAST [UR25], URZ, UR27 ;  /* 0x000000ff190073e9 */ /* 0x0005e2000800081b */
[----:B------:R-:W-:Y:S01]  /*3850*/  UMOV UR10, UR24 ;  /* 0x00000018000a7c82 */ /* 0x000fe20008000000 */
[----:B------:R-:W-:Y:S05]  /*3860*/  BRA.U UP3, `(.L_x_65) ;  /* 0xfffffffd03507547 */ /* 0x000fea000b83ffff */
.L_x_62:
[----:B--2---:R-:W-:Y:S01]  /*3870*/  UIADD3 UR4, UPT, UPT, UR30, 0x1, URZ ;  /* 0x000000011e047890 */ /* 0x004fe2000fffe0ff */
[C---:B------:R-:W-:Y:S01]  /*3880*/  ISETP.NE.AND P0, PT, R10.reuse, 0x2, PT ;  /* 0x000000020a00780c */ /* 0x040fe20003f05270 */
[----:B------:R-:W-:Y:S02]  /*3890*/  UIADD3 UR5, UPT, UPT, UR31, 0xb0, URZ ;  /* 0x000000b01f057890 */ /* 0x000fe4000fffe0ff */
[----:B------:R-:W-:Y:S01]  /*38a0*/  UISETP.NE.AND UP0, UPT, UR4, 0x4, UPT ;  /* 0x000000040400788c */ /* 0x000fe2000bf05270 */
[----:B-1----:R-:W-:Y:S02]  /*38b0*/  SEL R0, RZ, 0x1, P0 ;  /* 0x00000001ff007807 */ /* 0x002fe40000000000 */
[----:B------:R-:W-:Y:S01]  /*38c0*/  SEL R10, R10, RZ, P0 ;  /* 0x000000ff0a0a7207 */ /* 0x000fe20000000000 */
[----:B------:R-:W-:Y:S01]  /*38d0*/  USEL UR6, URZ, 0x1, UP0 ;  /* 0x00000001ff067887 */ /* 0x000fe20008000000 */
[----:B------:R-:W-:Y:S01]  /*38e0*/  LOP3.LUT R9, R9, R0, RZ, 0x3c, !PT ;  /* 0x0000000009097212 */ /* 0x000fe200078e3cff */
[----:B------:R-:W-:Y:S01]  /*38f0*/  USEL UR30, UR4, URZ, UP0 ;  /* 0x000000ff041e7287 */ /* 0x000fe20008000000 */
[----:B------:R1:W-:Y:S03]  /*3900*/  UTCBAR [UR5], URZ ;  /* 0x000000ff050073e9 */ /* 0x0003e600080000ff */
[----:B------:R-:W-:Y:S01]  /*3910*/  LOP3.LUT R11, R11, UR6, RZ, 0x3c, !PT ;  /* 0x000000060b0b7c12 */ /* 0x000fe2000f8e3cff */
[----:B------:R-:W-:Y:S07]  /*3920*/  @P1 BRA `(.L_x_66) ;  /* 0xfffffff800881947 */ /* 0x000fee000383ffff */
[----:B------:R-:W2:Y:S01]  /*3930*/  S2UR UR8, SR_CgaCtaId ;  /* 0x00000000000879c3 */ /* 0x000ea20000008800 */
[----:B------:R-:W-:Y:S01]  /*3940*/  ELECT P0, URZ, PT ;  /* 0x0000000000ff782f */ /* 0x000fe20003800000 */
[----:B------:R-:W-:Y:S01]  /*3950*/  IMAD.MOV.U32 R0, RZ, RZ, 0x1 ;  /* 0x00000001ff007424 */ /* 0x000fe200078e00ff */
[----:B------:R-:W-:Y:S01]  /*3960*/  UIADD3 UR26, UPT, UPT, UR26, 0xd0, URZ ;  /* 0x000000d01a1a7890 */ /* 0x000fe2000fffe0ff */
[----:B------:R-:W-:Y:S01]  /*3970*/  SHF.L.U32 R3, R11, 0x1f, RZ ;  /* 0x0000001f0b037819 */ /* 0x000fe200000006ff */
[----:B------:R-:W-:-:S03]  /*3980*/  UMOV UR4, 0x40 ;  /* 0x0000004000047882 */ /* 0x000fc60000000000 */
[----:B------:R-:W-:Y:S01]  /*3990*/  UVIRTCOUNT.DEALLOC.SMPOOL 0x80 ;  /* 0x000000800000784c */ /* 0x000fe20000000000 */
[----:B--2---:R-:W-:Y:S02]  /*39a0*/  ULEA UR8, UR8, UR4, 0x18 ;  /* 0x0000000408087291 */ /* 0x004fe4000f8ec0ff */
[----:B------:R-:W-:-:S07]  /*39b0*/  ULEA UR4, UR30, UR26, 0x3 ;  /* 0x0000001a1e047291 */ /* 0x000fce000f8e18ff */
[----:B------:R2:W-:Y:S02]  /*39c0*/  @P0 STS.U8 [UR8+0x1c], R0 ;  /* 0x00001c00ff000988 */ /* 0x0005e40008000008 */
[----:B------:R-:W4:Y:S02]  /*39d0*/  SYNCS.PHASECHK.TRANS64.TRYWAIT P0, [UR4], R3 ;  /* 0x00000003ff0075a7 */ /* 0x000f240008001104 */
[----:B--2-4-:R-:W-:Y:S05]  /*39e0*/  @!P0 BRA `(.L_x_67) ;  /* 0x0000006000a08947 */ /* 0x014fea0003800000 */
.L_x_152:
[----:B------:R-:W-:-:S04]  /*39f0*/  UIADD3 UR4, UPT, UPT, UR30, 0x1, URZ ;  /* 0x000000011e047890 */ /* 0x000fc8000fffe0ff */
[----:B------:R-:W-:-:S04]  /*3a00*/  UISETP.NE.AND UP0, UPT, UR4, 0x4, UPT ;  /* 0x000000040400788c */ /* 0x000fc8000bf05270 */
[----:B------:R-:W-:Y:S02]  /*3a10*/  USEL UR6, URZ, 0x1, UP0 ;  /* 0x00000001ff067887 */ /* 0x000fe40008000000 */
[----:B------:R-:W-:-:S04]  /*3a20*/  USEL UR4, UR4, URZ, UP0 ;  /* 0x000000ff04047287 */ /* 0x000fc80008000000 */
[----:B-1----:R-:W-:Y:S01]  /*3a30*/  ULEA UR5, UR4, UR26, 0x3 ;  /* 0x0000001a04057291 */ /* 0x002fe2000f8e18ff */
[----:B------:R-:W-:-:S04]  /*3a40*/  LOP3.LUT R2, R11, UR6, RZ, 0x3c, !PT ;  /* 0x000000060b027c12 */ /* 0x000fc8000f8e3cff */
[----:B--2---:R-:W-:-:S04]  /*3a50*/  SHF.L.U32 R3, R2, 0x1f, RZ ;  /* 0x0000001f02037819 */ /* 0x004fc800000006ff */
[----:B------:R-:W1:Y:S02]  /*3a60*/  SYNCS.PHASECHK.TRANS64.TRYWAIT P0, [UR5], R3 ;  /* 0x00000003ff0075a7 */ /* 0x000e640008001105 */
[----:B-1----:R-:W-:Y:S05]  /*3a70*/  @!P0 BRA `(.L_x_68) ;  /* 0x0000006000948947 */ /* 0x002fea0003800000 */
.L_x_154:
        /* <DEDUP_REMOVED lines=9> */
.L_x_156:
[----:B------:R-:W-:-:S04]  /*3b10*/  UIADD3 UR4, UPT, UPT, UR4, 0x1, URZ ;  /* 0x0000000104047890 */ /* 0x000fc8000fffe0ff */
[----:B------:R-:W-:-:S04]  /*3b20*/  UISETP.NE.AND UP0, UPT, UR4, 0x4, UPT ;  /* 0x000000040400788c */ /* 0x000fc8000bf05270 */
[----:B------:R-:W-:Y:S02]  /*3b30*/  USEL UR5, URZ, 0x1, UP0 ;  /* 0x00000001ff057887 */ /* 0x000fe40008000000 */
[----:B------:R-:W-:-:S04]  /*3b40*/  USEL UR4, UR4, URZ, UP0 ;  /* 0x000000ff04047287 */ /* 0x000fc80008000000 */
[----:B------:R-:W-:Y:S01]  /*3b50*/  ULEA UR4, UR4, UR26, 0x3 ;  /* 0x0000001a04047291 */ /* 0x000fe2000f8e18ff */
[----:B-1----:R-:W-:-:S04]  /*3b60*/  LOP3.LUT R3, R2, UR5, RZ, 0x3c, !PT ;  /* 0x0000000502037c12 */ /* 0x002fc8000f8e3cff */
[----:B------:R-:W-:-:S04]  /*3b70*/  SHF.L.U32 R3, R3, 0x1f, RZ ;  /* 0x0000001f03037819 */ /* 0x000fc800000006ff */
[----:B------:R-:W1:Y:S02]  /*3b80*/  SYNCS.PHASECHK.TRANS64.TRYWAIT P0, [UR4], R3 ;  /* 0x00000003ff0075a7 */ /* 0x000e640008001104 */
[----:B-1----:R-:W-:Y:S05]  /*3b90*/  @!P0 BRA `(.L_x_70) ;  /* 0x00000060007c8947 */ /* 0x002fea0003800000 */
.L_x_158:
[----:B------:R-:W-:Y:S01]  /*3ba0*/  NOP ;  /* 0x0000000000007918 */ /* 0x000fe20000000000 */
[----:B-1----:R-:W1:Y:S01]  /*3bb0*/  LDS R0, [UR8+0x14] ;  /* 0x00001408ff007984 */ /* 0x002e620008000800 */
[----:B------:R-:W-:Y:S01]  /*3bc0*/  ULOP3.LUT UR4, UR42, 0xffff, URZ, 0xc0, !UPT ;  /* 0x0000ffff2a047892 */ /* 0x000fe2000f8ec0ff */
[----:B------:R-:W-:Y:S01]  /*3bd0*/  UMOV UR5, 0xffff ;  /* 0x0000ffff00057882 */ /* 0x000fe20000000000 */
[----:B------:R-:W-:Y:S02]  /*3be0*/  UMOV UR6, 0x1 ;  /* 0x0000000100067882 */ /* 0x000fe40000000000 */
[----:B------:R-:W-:-:S04]  /*3bf0*/  USHF.R.U32.HI UR4, URZ, 0x5, UR4 ;  /* 0x00000005ff047899 */ /* 0x000fc80008011604 */
[----:B------:R-:W-:Y:S02]  /*3c00*/  USHF.L.U32 UR5, UR5, UR4, URZ ;  /* 0x0000000405057299 */ /* 0x000fe400080006ff */
[----:B------:R-:W-:-:S04]  /*3c10*/  USHF.L.U32 UR4, UR6, UR4, URZ ;  /* 0x0000000406047299 */ /* 0x000fc800080006ff */
[----:B-1----:R-:W-:-:S04]  /*3c20*/  LOP3.LUT R0, R0, UR5, RZ, 0xc0, !PT ;  /* 0x0000000500007c12 */ /* 0x002fc8000f8ec0ff */
[----:B------:R-:W-:-:S13]  /*3c30*/  ISETP.NE.AND P0, PT, R0, UR5, PT ;  /* 0x0000000500007c0c */ /* 0x000fda000bf05270 */
[----:B------:R-:W-:Y:S05]  /*3c40*/  @P0 BRA `(.L_x_71) ;  /* 0x0000000000580947 */ /* 0x000fea0003800000 */
[----:B------:R-:W1:Y:S02]  /*3c50*/  LDS R0, [UR8+0x18] ;  /* 0x00001808ff007984 */ /* 0x000e640008000800 */
[----:B-1----:R-:W-:-:S04]  /*3c60*/  LOP3.LUT R0, R0, UR4, RZ, 0xc0, !PT ;  /* 0x0000000400007c12 */ /* 0x002fc8000f8ec0ff */
[----:B------:R-:W-:-:S13]  /*3c70*/  ISETP.NE.AND P0, PT, R0, UR4, PT ;  /* 0x0000000400007c0c */ /* 0x000fda000bf05270 */
[----:B------:R-:W-:Y:S05]  /*3c80*/  @P0 BRA `(.L_x_72) ;  /* 0x00000000003c0947 */ /* 0x000fea0003800000 */
[----:B------:R-:W1:Y:S01]  /*3c90*/  S2R R2, SR_LANEID ;  /* 0x0000000000027919 */ /* 0x000e620000000000 */
[----:B------:R-:W-:Y:S01]  /*3ca0*/  ULOP3.LUT UR5, URZ, UR5, URZ, 0x33, !UPT ;  /* 0x00000005ff057292 */ /* 0x000fe2000f8e33ff */
[----:B------:R-:W-:Y:S01]  /*3cb0*/  LOP3.LUT R4, RZ, UR4, RZ, 0x33, !PT ;  /* 0x00000004ff047c12 */ /* 0x000fe2000f8e33ff */
[----:B------:R-:W-:Y:S02]  /*3cc0*/  VOTEU.ANY UR4, UPT, PT ;  /* 0x0000000000047886 */ /* 0x000fe400038e0100 */
[----:B------:R-:W-:Y:S01]  /*3cd0*/  UFLO.U32 UR4, UR4 ;  /* 0x00000004000472bd */ /* 0x000fe200080e0000 */
[----:B------:R-:W2:Y:S01]  /*3ce0*/  REDUX UR6, R4 ;  /* 0x00000000040673c4 */ /* 0x000ea20000000000 */
[----:B------:R-:W-:-:S06]  /*3cf0*/  IMAD.U32 R0, RZ, RZ, UR5 ;  /* 0x00000005ff007e24 */ /* 0x000fcc000f8e00ff */
[----:B------:R4:W-:Y:S01]  /*3d00*/  UTCATOMSWS.AND URZ, UR5 ;  /* 0x0000000500ff79e3 */ /* 0x0009e20008000000 */
[----:B------:R-:W3:Y:S01]  /*3d10*/  REDUX UR7, R0 ;  /* 0x00000000000773c4 */ /* 0x000ee20000000000 */
[----:B-1----:R-:W-:Y:S01]  /*3d20*/  ISETP.EQ.U32.AND P0, PT, R2, UR4, PT ;  /* 0x0000000402007c0c */ /* 0x002fe2000bf02070 */
[----:B--2---:R-:W-:Y:S01]  /*3d30*/  IMAD.U32 R2, RZ, RZ, UR6 ;  /* 0x00000006ff027e24 */ /* 0x004fe2000f8e00ff */
[----:B---3--:R-:W-:-:S11]  /*3d40*/  MOV R3, UR7 ;  /* 0x0000000700037c02 */ /* 0x008fd60008000f00 */
[----:B------:R4:W-:Y:S04]  /*3d50*/  @P0 ATOMS.AND RZ, [UR8+0x14], R3 ;  /* 0x00001403ffff098c */ /* 0x0009e8000a800008 */
[----:B------:R4:W-:Y:S01]  /*3d60*/  @P0 ATOMS.AND RZ, [UR8+0x18], R2 ;  /* 0x00001802ffff098c */ /* 0x0009e2000a800008 */
[----:B------:R-:W-:Y:S05]  /*3d70*/  BRA `(.L_x_73) ;  /* 0x0000000000147947 */ /* 0x000fea0003800000 */
.L_x_72:
[----:B------:R-:W-:Y:S02]  /*3d80*/  MOV R2, 0x3da0 ;  /* 0x00003da000027802 */ /* 0x000fe40000000f00 */
[----:B---3-5:R-:W-:Y:S05]  /*3d90*/  CALL.REL.NOINC `($__internal_0_$__cuda_sm10x_tcgen05_guardrail_trap_col_being_dealloced_not_returned_by_alloc) ;  /* 0x0000006400607944 */ /* 0x028fea0003c00000 */
[----:B------:R-:W-:Y:S05]  /*3da0*/  BRA `(.L_x_73) ;  /* 0x0000000000087947 */ /* 0x000fea0003800000 */
.L_x_71:
[----:B------:R-:W-:Y:S02]  /*3db0*/  MOV R2, 0x3dd0 ;  /* 0x00003dd000027802 */ /* 0x000fe40000000f00 */
[----:B---3-5:R-:W-:Y:S05]  /*3dc0*/  CALL.REL.NOINC `($__internal_2_$__cuda_sm10x_tcgen05_guardrail_trap_unallocated_columns_being_dealloced) ;  /* 0x00000064006c7944 */ /* 0x028fea0003c00000 */
.L_x_73:
[----:B------:R-:W-:Y:S01]  /*3dd0*/  NOP ;  /* 0x0000000000007918 */ /* 0x000fe20000000000 */
[----:B----4-:R-:W-:Y:S05]  /*3de0*/  EXIT ;  /* 0x000000000000794d */ /* 0x010fea0003800000 */
.L_x_55:
[----:B------:R-:W-:-:S09]  /*3df0*/  UISETP.NE.OR UP0, UPT, UR18, 0x3, !UP3 ;  /* 0x000000031200788c */ /* 0x000fd2000df05670 */
[----:B------:R-:W-:Y:S05]  /*3e00*/  BRA.U UP0, `(.L_x_74) ;  /* 0x0000001100847547 */ /* 0x000fea000b800000 */
[----:B------:R-:W2:Y:S01]  /*3e10*/  LDCU.64 UR4, c[0x0][0x888] ;  /* 0x00011100ff0477ac */ /* 0x000ea20008000a00 */
[----:B------:R-:W3:Y:S01]  /*3e20*/  S2UR UR8, SR_CgaCtaId ;  /* 0x00000000000879c3 */ /* 0x000ee20000008800 */
[----:B------:R-:W-:Y:S02]  /*3e30*/  HFMA2 R9, -RZ, RZ, 0, 0 ;  /* 0x00000000ff097431 */ /* 0x000fe400000001ff */
[----:B------:R-:W-:Y:S01]  /*3e40*/  IMAD.MOV.U32 R11, RZ, RZ, 0x1 ;  /* 0x00000001ff0b7424 */ /* 0x000fe200078e00ff */
[----:B------:R-:W4:Y:S01]  /*3e50*/  LDCU UR40, c[0x0][0x370] ;  /* 0x00006e00ff2877ac */ /* 0x000f220008000800 */
[----:B------:R-:W-:Y:S01]  /*3e60*/  IMAD.MOV.U32 R10, RZ, RZ, RZ ;  /* 0x000000ffff0a7224 */ /* 0x000fe200078e00ff */
[----:B------:R-:W-:Y:S01]  /*3e70*/  MOV R3, 0x1000 ;  /* 0x0000100000037802 */ /* 0x000fe20000000f00 */
[----:B------:R-:W4:Y:S01]  /*3e80*/  LDCU.128 UR44, c[0x0][0xb10] ;  /* 0x00016200ff2c77ac */ /* 0x000f220008000c00 */
[----:B------:R-:W1:Y:S01]  /*3e90*/  LDC.64 R12, c[0x0][0x348] ;  /* 0x0000d200ff0c7b82 */ /* 0x000e620000000a00 */
[----:B------:R-:W3:Y:S01]  /*3ea0*/  LDCU UR37, c[0x0][0x374] ;  /* 0x00006e80ff2577ac */ /* 0x000ee20008000800 */
[----:B------:R-:W3:Y:S01]  /*3eb0*/  LDCU.64 UR38, c[0x0][0x890] ;  /* 0x00011200ff2677ac */ /* 0x000ee20008000a00 */
[----:B------:R-:W3:Y:S01]  /*3ec0*/  LDCU UR15, c[0x0][0xb0c] ;  /* 0x00016180ff0f77ac */ /* 0x000ee20008000800 */
[----:B--2---:R-:W-:Y:S01]  /*3ed0*/  UISETP.NE.U32.AND UP0, UPT, UR4, URZ, UPT ;  /* 0x000000ff0400728c */ /* 0x004fe2000bf05070 */
[----:B------:R-:W2:Y:S01]  /*3ee0*/  LDCU UR54, c[0x0][0xb20] ;  /* 0x00016400ff3677ac */ /* 0x000ea20008000800 */
[----:B------:R-:W2:Y:S01]  /*3ef0*/  LDCU UR4, c[0x0][0xb30] ;  /* 0x00016600ff0477ac */ /* 0x000ea20008000800 */
[----:B------:R-:W-:Y:S01]  /*3f00*/  UMOV UR21, 0x400 ;  /* 0x0000040000157882 */ /* 0x000fe20000000000 */
[----:B----4-:R-:W-:-:S02]  /*3f10*/  UIMAD.WIDE.U32 UR52, UR40, UR44, URZ ;  /* 0x0000002c283472a5 */ /* 0x010fc4000f8e00ff */
[----:B---3--:R-:W-:Y:S02]  /*3f20*/  UIMAD.WIDE.U32 UR6, UR37, UR47, URZ ;  /* 0x0000002f250672a5 */ /* 0x008fe4000f8e00ff */
[----:B------:R-:W-:Y:S02]  /*3f30*/  ULEA UR21, UR8, UR21, 0x18 ;  /* 0x0000001508157291 */ /* 0x000fe4000f8ec0ff */
[----:B------:R-:W-:Y:S02]  /*3f40*/  USEL UR41, URZ, 0x1, UP6 ;  /* 0x00000001ff297887 */ /* 0x000fe4000b000000 */
[----:B------:R-:W-:Y:S02]  /*3f50*/  UISETP.NE.U32.AND UP6, UPT, UR38, URZ, UPT ;  /* 0x000000ff2600728c */ /* 0x000fe4000bfc5070 */
[----:B------:R-:W-:Y:S02]  /*3f60*/  UIADD3 UR43, UPT, UPT, UR21, 0x58, URZ ;  /* 0x00000058152b7890 */ /* 0x000fe4000fffe0ff */
[----:B------:R-:W-:-:S02]  /*3f70*/  UIADD3 UR33, UPT, UPT, UR21, 0x40, URZ ;  /* 0x0000004015217890 */ /* 0x000fc4000fffe0ff */
[----:B------:R-:W-:Y:S02]  /*3f80*/  UIADD3 UR25, UPT, UPT, UR21, 0x48, URZ ;  /* 0x0000004815197890 */ /* 0x000fe4000fffe0ff */
[----:B------:R-:W-:Y:S02]  /*3f90*/  UIADD3 UR17, UPT, UPT, UR21, 0x50, URZ ;  /* 0x0000005015117890 */ /* 0x000fe4000fffe0ff */
[----:B------:R-:W-:Y:S02]  /*3fa0*/  UISETP.NE.AND.EX UP5, UPT, UR5, URZ, UPT, UP0 ;  /* 0x000000ff0500728c */ /* 0x000fe4000bfa5300 */
[----:B------:R-:W-:Y:S01]  /*3fb0*/  UISETP.NE.AND UP0, UPT, UR42, 0x1, UPT ;  /* 0x000000012a00788c */ /* 0x000fe2000bf05270 */
[----:B------:R-:W-:Y:S01]  /*3fc0*/  UMOV UR52, UR53 ;  /* 0x0000003500347c82 */ /* 0x000fe20008000000 */
[----:B------:R-:W-:Y:S01]  /*3fd0*/  UMOV UR51, UR7 ;  /* 0x0000000700337c82 */ /* 0x000fe20008000000 */
[----:B------:R-:W-:Y:S02]  /*3fe0*/  UISETP.NE.AND UP0, UPT, UR15, 0x1, UPT ;  /* 0x000000010f00788c */ /* 0x000fe4000bf05270 */
[----:B------:R-:W-:-:S02]  /*3ff0*/  UPLOP3.LUT UP4, UPT, UPT, UPT, UPT, 0x40, 0x4 ;  /* 0x000000000004789c */ /* 0x000fc40003f8e870 */
[----:B------:R-:W-:Y:S01]  /*4000*/  UISETP.GE.AND UP2, UPT, UR42, 0x1, UPT ;  /* 0x000000012a00788c */ /* 0x000fe2000bf46270 */
[----:B------:R-:W3:Y:S01]  /*4010*/  LDCU.64 UR22, c[0x0][0xb28] ;  /* 0x00016500ff1677ac */ /* 0x000ee20008000a00 */
[----:B------:R-:W-:Y:S02]  /*4020*/  UISETP.NE.AND.EX UP6, UPT, UR39, URZ, UPT, UP6 ;  /* 0x000000ff2700728c */ /* 0x000fe4000bfc5360 */
[----:B------:R-:W-:Y:S02]  /*4030*/  UPRMT UR43, UR8, 0x654, UR43 ;  /* 0x00000654082b7896 */ /* 0x000fe4000800002b */
[----:B------:R-:W-:Y:S02]  /*4040*/  UPRMT UR50, UR8, 0x654, UR33 ;  /* 0x0000065408327896 */ /* 0x000fe40008000021 */
[----:B------:R-:W-:Y:S02]  /*4050*/  UPRMT UR49, UR8, 0x654, UR25 ;  /* 0x0000065408317896 */ /* 0x000fe40008000019 */
[----:B------:R-:W-:-:S02]  /*4060*/  UPRMT UR48, UR8, 0x654, UR17 ;  /* 0x0000065408307896 */ /* 0x000fc40008000011 */
[----:B------:R-:W-:Y:S02]  /*4070*/  USHF.R.U32.HI UR52, URZ, UR45, UR52 ;  /* 0x0000002dff347299 */ /* 0x000fe40008011634 */
[----:B--2---:R-:W-:Y:S02]  /*4080*/  USHF.R.U32.HI UR51, URZ, UR54, UR51 ;  /* 0x00000036ff337299 */ /* 0x004fe40008011633 */
[----:B------:R-:W-:Y:S02]  /*4090*/  UISETP.NE.AND UP0, UPT, UR46, 0x1, UPT ;  /* 0x000000012e00788c */ /* 0x000fe4000bf05270 */
[----:B-1----:R-:W-:-:S11]  /*40a0*/  UISETP.NE.AND UP3, UPT, UR4, 0x1, UPT ;  /* 0x000000010400788c */ /* 0x002fd6000bf65270 */
.L_x_85:
[C---:B------:R-:W-:Y:S02]  /*40b0*/  LEA R8, R10.reuse, UR21, 0x3 ;  /* 0x000000150a087c11 */ /* 0x040fe4000f8e18ff */
[----:B------:R-:W-:Y:S02]  /*40c0*/  SHF.L.U32 R5, R9, 0x1f, RZ ;  /* 0x0000001f09057819 */ /* 0x000fe400000006ff */
[----:B------:R-:W-:Y:S02]  /*40d0*/  LEA R6, R10, UR21, 0x4 ;  /* 0x000000150a067c11 */ /* 0x000fe4000f8e20ff */
[----:B-1----:R-:W1:Y:S02]  /*40e0*/  SYNCS.PHASECHK.TRANS64.TRYWAIT P0, [R8+URZ+0x90], R5 ;  /* 0x00009005080075a7 */ /* 0x002e6400080011ff */
[----:B-1----:R-:W-:Y:S05]  /*40f0*/  @!P0 BRA `(.L_x_75) ;  /* 0x0000005c003c8947 */ /* 0x002fea0003800000 */
.L_x_159:
[----:B-1----:R-:W1:Y:S01]  /*4100*/  LDS.128 R4, [R6+0x120] ;  /* 0x0001200006047984 */ /* 0x002e620000000c00 */
[----:B------:R-:W-:Y:S01]  /*4110*/  UISETP.GE.AND UP0, UPT, UR42, 0x1, UPT ;  /* 0x000000012a00788c */ /* 0x000fe2000bf06270 */
[----:B------:R-:W-:Y:S01]  /*4120*/  @!PT LDS RZ, [RZ] ;  /* 0x00000000fffff984 */ /* 0x000fe20000000800 */
[----:B------:R-:W-:Y:S01]  /*4130*/  @!PT LDS RZ, [RZ] ;  /* 0x00000000fffff984 */ /* 0x000fe20000000800 */
[----:B------:R-:W-:Y:S01]  /*4140*/  @!PT LDS RZ, [RZ] ;  /* 0x00000000fffff984 */ /* 0x000fe20000000800 */
[----:B------:R-:W-:Y:S01]  /*4150*/  @!PT LDS RZ, [RZ] ;  /* 0x00000000fffff984 */ /* 0x000fe20000000800 */
[----:B------:R2:W-:Y:S06]  /*4160*/  MEMBAR.ALL.CTA ;  /* 0x0000000000007992 */ /* 0x0005ec0000008000 */
[----:B--2---:R-:W2:Y:S01]  /*4170*/  FENCE.VIEW.ASYNC.S ;  /* 0x00000000000073c6 */ /* 0x004ea20000000000 */
[----:B-1----:R-:W-:Y:S11]  /*4180*/  LOP3.LUT P0, RZ, R6, 0x1, RZ, 0xc0, !PT ;  /* 0x0000000106ff7812 */ /* 0x002ff6000780c0ff */
[----:B------:R-:W-:Y:S02]  /*4190*/  @!UPT UIADD3 URZ, UPT, UPT, URZ, URZ, URZ ;  /* 0x000000fffffff290 */ /* 0x000fe4000fffe0ff */
[----:B--2---:R-:W-:Y:S01]  /*41a0*/  VOTEU.ANY UP2, P0 ;  /* 0x0000000000ff7886 */ /* 0x004fe20000040100 */
[----:B------:R-:W-:Y:S11]  /*41b0*/  PLOP3.LUT P0, PT, PT, PT, UP2, 0x80, 0x8 ;  /* 0x000000000008781c */ /* 0x000ff60003f0f028 */
[----:B------:R-:W-:Y:S02]  /*41c0*/  @!UPT UIADD3 URZ, UPT, UPT, URZ, URZ, URZ ;  /* 0x000000fffffff290 */ /* 0x000fe4000fffe0ff */
[----:B------:R-:W-:Y:S02]  /*41d0*/  @P0 SHF.R.U32.HI R0, RZ, 0x10, R5 ;  /* 0x00000010ff000819 */ /* 0x000fe40000011605 */
[----:B------:R-:W-:Y:S02]  /*41e0*/  @P0 MOV R2, R4 ;  /* 0x0000000400020202 */ /* 0x000fe40000000f00 */
[----:B------:R-:W-:Y:S01]  /*41f0*/  @P0 R2UR UR4, R0 ;  /* 0x00000000000402ca */ /* 0x000fe200000e0000 */
[----:B------:R-:W-:Y:S01]  /*4200*/  VIADD R0, R8, 0xa0 ;  /* 0x000000a008007836 */ /* 0x000fe20000000000 */
[----:B------:R-:W-:Y:S02]  /*4210*/  @P0 LOP3.LUT R4, R5, 0xffff, RZ, 0xc0, !PT ;  /* 0x0000ffff05040812 */ /* 0x000fe400078ec0ff */
[----:B------:R-:W-:Y:S02]  /*4220*/  @P0 R2UR UR6, R2 ;  /* 0x00000000020602ca */ /* 0x000fe400000e0000 */
[----:B------:R-:W-:Y:S02]  /*4230*/  PRMT R0, RZ, 0x654, R0 ;  /* 0x00000654ff007816 */ /* 0x000fe40000000000 */
[----:B------:R-:W-:Y:S02]  /*4240*/  @P0 R2UR UR5, R4 ;  /* 0x00000000040502ca */ /* 0x000fe400000e0000 */
[----:B------:R1:W-:Y:S03]  /*4250*/  SYNCS.ARRIVE.TRANS64.RED.A1T0 RZ, [R0+URZ], RZ ;  /* 0x000000ff00ff79a7 */ /* 0x0003e600081004ff */
[----:B------:R-:W-:Y:S04]  /*4260*/  @UP2 UMOV UR29, UR4 ;  /* 0x00000004001d2c82 */ /* 0x000fe80008000000 */
[----:B------:R-:W-:Y:S04]  /*4270*/  @UP2 UMOV UR14, UR6 ;  /* 0x00000006000e2c82 */ /* 0x000fe80008000000 */
[----:B------:R-:W-:Y:S01]  /*4280*/  @UP2 UMOV UR13, UR5 ;  /* 0x00000005000d2c82 */ /* 0x000fe20008000000 */
[----:B------:R-:W-:Y:S05]  /*4290*/  BRA.U !UP0, `(.L_x_76) ;  /* 0x0000000108c07547 */ /* 0x000fea000b800000 */
[----:B------:R-:W-:Y:S02]  /*42a0*/  UIMAD.WIDE.U32 UR18, UR13, UR47, URZ ;  /* 0x0000002f0d1272a5 */ /* 0x000fe4000f8e00ff */
[----:B------:R-:W-:Y:S02]  /*42b0*/  UP2UR UR16, UPR, URZ, 0x4 ;  /* 0x00000004ff107883 */ /* 0x000fe40008000000 */
[----:B------:R-:W-:Y:S02]  /*42c0*/  UISETP.NE.AND UP2, UPT, UR46, 0x1, UPT ;  /* 0x000000012e00788c */ /* 0x000fe4000bf45270 */
[----:B------:R-:W-:Y:S02]  /*42d0*/  UIMAD.WIDE.U32 UR26, UR14, UR44, URZ ;  /* 0x0000002c0e1a72a5 */ /* 0x000fe4000f8e00ff */
[----:B------:R-:W-:Y:S02]  /*42e0*/  USEL UR4, UR37, UR51, !UP2 ;  /* 0x0000003325047287 */ /* 0x000fe4000d000000 */
[----:B------:R-:W-:Y:S02]  /*42f0*/  UISETP.NE.AND UP0, UPT, UR15, 0x1, UPT ;  /* 0x000000010f00788c */ /* 0x000fe4000bf05270 */
[----:B------:R-:W-:Y:S02]  /*4300*/  UP2UR UR20, UPR, URZ, 0x2 ;  /* 0x00000002ff147883 */ /* 0x000fe40008000000 */
[----:B------:R-:W-:Y:S02]  /*4310*/  UISETP.NE.AND UP1, UPT, UR42, 0x1, UPT ;  /* 0x000000012a00788c */ /* 0x000fe4000bf25270 */
[----:B---3--:R-:W-:Y:S02]  /*4320*/  UIMAD.WIDE.U32 UR8, UR4, UR22, URZ ;  /* 0x00000016040872a5 */ /* 0x008fe4000f8e00ff */
[----:B------:R-:W-:Y:S01]  /*4330*/  USEL UR7, UR40, UR52, !UP0 ;  /* 0x0000003428077287 */ /* 0x000fe2000c000000 */
[----:B------:R-:W-:Y:S02]  /*4340*/  UMOV UR5, UR19 ;  /* 0x0000001300057c82 */ /* 0x000fe40008000000 */
[----:B------:R-:W-:Y:S02]  /*4350*/  USHF.R.U32.HI UR6, URZ, UR54, UR5 ;  /* 0x00000036ff067299 */ /* 0x000fe40008011605 */
[----:B------:R-:W-:Y:S02]  /*4360*/  UIMAD.WIDE.U32 UR10, UR7, UR22, URZ ;  /* 0x00000016070a72a5 */ /* 0x000fe4000f8e00ff */
[----:B------:R-:W-:Y:S02]  /*4370*/  USEL UR6, UR13, UR6, !UP2 ;  /* 0x000000060d067287 */ /* 0x000fe4000d000000 */
[----:B------:R-:W-:Y:S01]  /*4380*/  UISETP.NE.AND UP2, UPT, UR16, URZ, UPT ;  /* 0x000000ff1000728c */ /* 0x000fe2000bf45270 */
[----:B------:R-:W-:Y:S02]  /*4390*/  UMOV UR5, UR27 ;  /* 0x0000001b00057c82 */ /* 0x000fe40008000000 */
[----:B------:R-:W-:Y:S03]  /*43a0*/  USHF.R.U32.HI UR12, URZ, UR45, UR5 ;  /* 0x0000002dff0c7299 */ /* 0x000fe60008011605 */
[----:B------:R-:W-:Y:S02]  /*43b0*/  UMOV UR5, UR9 ;  /* 0x0000000900057c82 */ /* 0x000fe40008000000 */
[----:B------:R-:W-:Y:S03]  /*43c0*/  @UP1 USHF.R.U32.HI UR4, URZ, UR23, UR5 ;  /* 0x00000017ff041299 */ /* 0x000fe60008011605 */
[----:B------:R-:W-:Y:S01]  /*43d0*/  UMOV UR5, UR11 ;  /* 0x0000000b00057c82 */ /* 0x000fe20008000000 */
[----:B------:R-:W-:Y:S02]  /*43e0*/  UIMAD UR4, UR42, UR4, URZ ;  /* 0x000000042a0472a4 */ /* 0x000fe4000f8e02ff */
[----:B------:R-:W-:Y:S02]  /*43f0*/  @UP1 USHF.R.U32.HI UR7, URZ, UR23, UR5 ;  /* 0x00000017ff071299 */ /* 0x000fe40008011605 */
[----:B------:R-:W-:Y:S02]  /*4400*/  USEL UR5, UR14, UR12, !UP0 ;  /* 0x0000000c0e057287 */ /* 0x000fe4000c000000 */
[----:B------:R-:W-:Y:S02]  /*4410*/  UIMAD.WIDE.U32 UR10, UR6, UR22, URZ ;  /* 0x00000016060a72a5 */ /* 0x000fe4000f8e00ff */
[----:B------:R-:W-:Y:S02]  /*4420*/  UIMAD UR8, UR42, UR7, URZ ;  /* 0x000000072a0872a4 */ /* 0x000fe4000f8e02ff */
[----:B------:R-:W-:Y:S03]  /*4430*/  UISETP.GE.AND UP0, UPT, UR6, UR4, UPT ;  /* 0x000000040600728c */ /* 0x000fe6000bf06270 */
[----:B------:R-:W-:Y:S01]  /*4440*/  UMOV UR4, UR11 ;  /* 0x0000000b00047c82 */ /* 0x000fe20008000000 */
[----:B------:R-:W-:Y:S02]  /*4450*/  UISETP.GE.OR UP0, UPT, UR5, UR8, UP0 ;  /* 0x000000080500728c */ /* 0x000fe40008706670 */
[----:B------:R-:W-:Y:S02]  /*4460*/  USHF.R.U32.HI UR4, URZ, UR23, UR4 ;  /* 0x00000017ff047299 */ /* 0x000fe40008011604 */
[----:B------:R-:W-:Y:S02]  /*4470*/  UIMAD.WIDE.U32 UR8, UR5, UR22, URZ ;  /* 0x00000016050872a5 */ /* 0x000fe4000f8e00ff */
[----:B------:R-:W-:Y:S04]  /*4480*/  USEL UR10, UR6, UR4, !UP1 ;  /* 0x00000004060a7287 */ /* 0x000fe8000c800000 */
[----:B------:R-:W-:Y:S01]  /*4490*/  UIADD3 UR11, UPT, UPT, -UR10, URZ, URZ ;  /* 0x000000ff0a0b7290 */ /* 0x000fe2000fffe1ff */
[----:B------:R-:W-:Y:S02]  /*44a0*/  @!UP0 UMOV UR4, UR9 ;  /* 0x0000000900048c82 */ /* 0x000fe40008000000 */
[----:B------:R-:W-:Y:S02]  /*44b0*/  @!UP0 USHF.R.U32.HI UR4, URZ, UR23, UR4 ;  /* 0x00000017ff048299 */ /* 0x000fe40008011604 */
[----:B------:R-:W-:Y:S02]  /*44c0*/  UIMAD UR8, UR42, UR11, UR6 ;  /* 0x0000000b2a0872a4 */ /* 0x000fe4000f8e0206 */
[----:B------:R-:W-:Y:S02]  /*44d0*/  @!UP0 USEL UR4, UR5, UR4, !UP1 ;  /* 0x0000000405048287 */ /* 0x000fe4000c800000 */
[----:B------:R-:W-:Y:S02]  /*44e0*/  UISETP.NE.AND UP1, UPT, UR20, URZ, UPT ;  /* 0x000000ff1400728c */ /* 0x000fe4000bf25270 */
[----:B------:R-:W-:Y:S02]  /*44f0*/  @!UP0 UIMAD UR8, UR7, UR8, UR4 ;  /* 0x00000008070882a4 */ /* 0x000fe4000f8e0204 */
[----:B------:R-:W-:Y:S02]  /*4500*/  @!UP0 UIADD3 UR9, UPT, UPT, UR10, -UR4, URZ ;  /* 0x800000040a098290 */ /* 0x000fe4000fffe0ff */
[----:B------:R-:W-:Y:S02]  /*4510*/  UIADD3 UR4, UPT, UPT, -UR5, URZ, URZ ;  /* 0x000000ff05047290 */ /* 0x000fe4000fffe1ff */
[----:B------:R-:W-:Y:S02]  /*4520*/  UIADD3 UR7, UPT, UPT, -UR6, URZ, URZ ;  /* 0x000000ff06077290 */ /* 0x000fe4000fffe1ff */
[----:B------:R-:W-:Y:S02]  /*4530*/  @!UP0 UIMAD UR6, UR9, UR42, UR5 ;  /* 0x0000002a090682a4 */ /* 0x000fe4000f8e0205 */
[----:B------:R-:W-:Y:S02]  /*4540*/  UIMAD UR14, UR15, UR4, UR14 ;  /* 0x000000040f0e72a4 */ /* 0x000fe4000f8e020e */
[----:B------:R-:W-:Y:S01]  /*4550*/  UIMAD UR13, UR46, UR7, UR13 ;  /* 0x000000072e0d72a4 */ /* 0x000fe2000f8e020d */
[----:B------:R-:W-:Y:S02]  /*4560*/  @!UP0 UMOV UR5, UR8 ;  /* 0x0000000800058c82 */ /* 0x000fe40008000000 */
[----:B------:R-:W-:Y:S02]  /*4570*/  UIMAD UR14, UR5, UR15, UR14 ;  /* 0x0000000f050e72a4 */ /* 0x000fe4000f8e020e */
[----:B------:R-:W-:Y:S11]  /*4580*/  UIMAD UR13, UR6, UR46, UR13 ;  /* 0x0000002e060d72a4 */ /* 0x000ff6000f8e020d */
[----:B------:R-:W-:Y:S01]  /*4590*/  @!UPT UIADD3 URZ, UPT, UPT, URZ, URZ, URZ ;  /* 0x000000fffffff290 */ /* 0x000fe2000fffe0ff */
.L_x_76:
[----:B------:R-:W2:Y:S01]  /*45a0*/  @!UP3 LDCU.128 UR8, c[0x0][0xb10] ;  /* 0x00016200ff08b7ac */ /* 0x000ea20008000c00 */
[----:B------:R-:W-:Y:S02]  /*45b0*/  ISETP.NE.U32.AND P0, PT, RZ, UR38, PT ;  /* 0x00000026ff007c0c */ /* 0x000fe4000bf05070 */
[----:B------:R-:W-:Y:S02]  /*45c0*/  SHF.L.U32 R4, R11, 0x1f, RZ ;  /* 0x0000001f0b047819 */ /* 0x000fe400000006ff */
[----:B------:R-:W-:Y:S01]  /*45d0*/  ISETP.NE.AND.EX P0, PT, RZ, UR39, PT, P0 ;  /* 0x00000027ff007c0c */ /* 0x000fe2000bf05300 */
[----:B------:R-:W4:Y:S01]  /*45e0*/  @!UP3 LDCU UR5, c[0x0][0xb0c] ;  /* 0x00016180ff05b7ac */ /* 0x000f220008000800 */
[----:B------:R-:W-:Y:S02]  /*45f0*/  USHF.L.U32 UR35, UR30, 0x6, URZ ;  /* 0x000000061e237899 */ /* 0x000fe400080006ff */
[----:B------:R-:W-:Y:S02]  /*4600*/  USHF.L.U32 UR34, UR31, 0x8, URZ ;  /* 0x000000081f227899 */ /* 0x000fe400080006ff */
[----:B--2---:R-:W-:Y:S07]  /*4610*/  UIMAD.WIDE.U32 UR6, UR14, UR8, URZ ;  /* 0x000000080e0672a5 */ /* 0x004fee000f8e00ff */
[----:B------:R-:W-:Y:S01]  /*4620*/  @!UP3 UMOV UR4, UR7 ;  /* 0x000000070004bc82 */ /* 0x000fe20008000000 */
[----:B----4-:R-:W-:Y:S02]  /*4630*/  @!UP3 UISETP.NE.AND UP0, UPT, UR5, 0x1, UPT ;  /* 0x000000010500b88c */ /* 0x010fe4000bf05270 */
[----:B------:R-:W-:Y:S02]  /*4640*/  @!UP3 USHF.R.U32.HI UR4, URZ, UR9, UR4 ;  /* 0x00000009ff04b299 */ /* 0x000fe40008011604 */
[----:B------:R-:W-:Y:S02]  /*4650*/  UIMAD.WIDE.U32 UR6, UR13, UR11, URZ ;  /* 0x0000000b0d0672a5 */ /* 0x000fe4000f8e00ff */
[----:B------:R-:W-:Y:S02]  /*4660*/  @!UP3 USEL UR8, UR14, UR4, !UP0 ;  /* 0x000000040e08b287 */ /* 0x000fe4000c000000 */
[----:B------:R-:W-:Y:S03]  /*4670*/  @!UP3 UISETP.NE.AND UP0, UPT, UR10, 0x1, UPT ;  /* 0x000000010a00b88c */ /* 0x000fe6000bf05270 */
[----:B------:R-:W-:Y:S02]  /*4680*/  @!UP3 UMOV UR6, UR7 ;  /* 0x000000070006bc82 */ /* 0x000fe40008000000 */
[----:B------:R-:W2:Y:S02]  /*4690*/  @!UP3 LDCU UR4, c[0x0][0xb20] ;  /* 0x00016400ff04b7ac */ /* 0x000ea40008000800 */
[----:B--2---:R-:W-:Y:S04]  /*46a0*/  @!UP3 USHF.R.U32.HI UR6, URZ, UR4, UR6 ;  /* 0x00000004ff06b299 */ /* 0x004fe80008011606 */
[----:B------:R-:W-:Y:S04]  /*46b0*/  @!UP3 USEL UR6, UR13, UR6, !UP0 ;  /* 0x000000060d06b287 */ /* 0x000fe8000c000000 */
[----:B------:R-:W-:Y:S02]  /*46c0*/  @!UP3 UIADD3 UR4, UPT, UPT, -UR8, UR6, URZ ;  /* 0x000000060804b290 */ /* 0x000fe4000fffe1ff */
[----:B------:R-:W-:Y:S02]  /*46d0*/  @!UP3 UIADD3 UR6, UPT, UPT, UR8, -UR6, URZ ;  /* 0x800000060806b290 */ /* 0x000fe4000fffe0ff */
[----:B------:R-:W-:Y:S02]  /*46e0*/  @!UP3 UIMAD UR14, UR4, UR5, UR14 ;  /* 0x00000005040eb2a4 */ /* 0x000fe4000f8e020e */
[----:B------:R-:W-:Y:S01]  /*46f0*/  @!UP3 UIMAD UR13, UR6, UR10, UR13 ;  /* 0x0000000a060db2a4 */ /* 0x000fe2000f8e020d */
[----:B------:R-:W-:Y:S11]  /*4700*/  BRA.U UP4, `(.L_x_77) ;  /* 0x0000000104107547 */ /* 0x000ff6000b800000 */
[----:B-1----:R-:W-:Y:S04]  /*4710*/  MOV R0, UR41 ;  /* 0x0000002900007c02 */ /* 0x002fe80008000f00 */
[----:B------:R-:W-:Y:S04]  /*4720*/  SHF.L.U32 R5, R0, 0x1f, RZ ;  /* 0x0000001f00057819 */ /* 0x000fe800000006ff */
[----:B------:R-:W1:Y:S02]  /*4730*/  SYNCS.PHASECHK.TRANS64.TRYWAIT P1, [UR21+0x88], R5 ;  /* 0x00008805ff0075a7 */ /* 0x000e640008021115 */
[----:B-1----:R-:W-:Y:S05]  /*4740*/  @!P1 BRA `(.L_x_78) ;  /* 0x0000005400bc9947 */ /* 0x002fea0003800000 */
.L_x_77:
[----:B------:R-:W-:Y:S05]  /*4750*/  BRA.U !UP6, `(.L_x_79) ;  /* 0x000000010e387547 */ /* 0x000fea000b800000 */
[----:B------:R-:W-:Y:S01]  /*4760*/  UPLOP3.LUT UP1, UPT, UPT, UPT, UP5, 0x80, 0x8 ;  /* 0x000000000008789c */ /* 0x000fe20003f2f050 */
[----:B-1----:R-:W-:Y:S01]  /*4770*/  HFMA2 R0, -RZ, RZ, 0, 5.9604644775390625e-08 ;  /* 0x00000001ff007431 */ /* 0x002fe200000001ff */
[----:B------:R-:W1:Y:S01]  /*4780*/  LDCU.64 UR8, c[0x0][0x358] ;  /* 0x00006b00ff0877ac */ /* 0x000e620008000a00 */
[----:B------:R-:W-:Y:S03]  /*4790*/  IMAD.MOV.U32 R85, RZ, RZ, 0x1 ;  /* 0x00000001ff557424 */ /* 0x000fe600078e00ff */
[----:B------:R-:W-:Y:S05]  /*47a0*/  PLOP3.LUT P1, PT, PT, PT, UP1, 0x80, 0x8 ;  /* 0x000000000008781c */ /* 0x000fea0003f2f018 */
[----:B------:R-:W2:Y:S01]  /*47b0*/  @UP1 LDCU.64 UR4, c[0x0][0x888] ;  /* 0x00011100ff0417ac */ /* 0x000ea20008000a00 */
[----:B------:R-:W-:Y:S07]  /*47c0*/  @UP1 UIMAD UR6, UR36, UR38, URZ ;  /* 0x00000026240612a4 */ /* 0x000fee000f8e02ff */
[----:B------:R-:W-:Y:S01]  /*47d0*/  @!P1 PRMT R85, R0, 0x7610, R85 ;  /* 0x0000761000559816 */ /* 0x000fe20000000055 */
[----:B--2---:R-:W-:Y:S06]  /*47e0*/  @UP1 UIMAD.WIDE UR4, UR6, 0x4, UR4 ;  /* 0x00000004060418a5 */ /* 0x004fec000f8e0204 */
[----:B------:R-:W-:Y:S01]  /*47f0*/  IMAD.U32 R6, RZ, RZ, UR4 ;  /* 0x00000004ff067e24 */ /* 0x000fe2000f8e00ff */
[----:B------:R-:W-:Y:S04]  /*4800*/  MOV R7, UR5 ;  /* 0x0000000500077c02 */ /* 0x000fe80008000f00 */
[----:B------:R-:W2:Y:S01]  /*4810*/  @!UP1 LDCU UR4, c[0x0][0x880] ;  /* 0x00011000ff0497ac */ /* 0x000ea20008000800 */
[----:B-1---5:R4:W5:Y:S02]  /*4820*/  @P1 LDG.E R41, desc[UR8][R6.64] ;  /* 0x0000000806291981 */ /* 0x022964000c1e1900 */
[----:B--2-4-:R-:W-:Y:S07]  /*4830*/  @!P1 IMAD.U32 R41, RZ, RZ, UR4 ;  /* 0x00000004ff299e24 */ /* 0x014fee000f8e00ff */
.L_x_79:
[----:B-----5:R-:W-:Y:S01]  /*4840*/  @!P0 FSETP.EQ.AND P2, PT, R41, RZ, PT ;  /* 0x000000ff2900820b */ /* 0x020fe20003f42000 */
[----:B------:R-:W-:Y:S01]  /*4850*/  @!UPT UIADD3 URZ, UPT, UPT, URZ, URZ, URZ ;  /* 0x000000fffffff290 */ /* 0x000fe2000fffe0ff */
[----:B------:R-:W-:Y:S11]  /*4860*/  @!P0 BRA `(.L_x_80) ;  /* 0x0000000000148947 */ /* 0x000ff60003800000 */
[----:B------:R-:W-:Y:S02]  /*4870*/  LOP3.LUT P0, RZ, R85, 0xff, RZ, 0xc0, !PT ;  /* 0x000000ff55ff7812 */ /* 0x000fe4000780c0ff */
[----:B------:R-:W-:Y:S04]  /*4880*/  PLOP3.LUT P2, PT, PT, PT, UP1, 0x80, 0x8 ;  /* 0x000000000008781c */ /* 0x000fe80003f4f018 */
[----:B------:R-:W-:Y:S07]  /*4890*/  PLOP3.LUT P2, PT, P2, PT, PT, 0x8, 0x80 ;  /* 0x000000000080781c */ /* 0x000fee000174e170 */
[----:B------:R-:W-:Y:S11]  /*48a0*/  @P0 FSETP.EQ.AND P2, PT, R41, RZ, PT ;  /* 0x000000ff2900020b */ /* 0x000ff60003f42000 */
[----:B------:R-:W-:Y:S02]  /*48b0*/  @!UPT UIADD3 URZ, UPT, UPT, URZ, URZ, URZ ;  /* 0x000000fffffff290 */ /* 0x000fe4000fffe0ff */
.L_x_80:
[----:B------:R-:W2:Y:S01]  /*48c0*/  SYNCS.PHASECHK.TRANS64.TRYWAIT P0, [UR21+0x60], R4 ;  /* 0x00006004ff0075a7 */ /* 0x000ea20008001115 */
[----:B------:R-:W-:Y:S04]  /*48d0*/  ELECT P1, URZ, PT ;  /* 0x0000000000ff782f */ /* 0x000fe80003820000 */
[----:B------:R-:W-:Y:S01]  /*48e0*/  PLOP3.LUT P1, PT, P2, P1, PT, 0xf2, 0x2f ;  /* 0x00000000002f781c */ /* 0x000fe20001723e72 */
[----:B------:R-:W-:Y:S01]  /*48f0*/  @!UPT UIADD3 URZ, UPT, UPT, URZ, URZ, URZ ;  /* 0x000000fffffff290 */ /* 0x000fe2000fffe0ff */
[----:B--2---:R-:W-:Y:S11]  /*4900*/  @!P0 BRA `(.L_x_81) ;  /* 0x0000005400648947 */ /* 0x004ff60003800000 */
.L_x_162:
[----:B------:R-:W-:Y:S01]  /*4910*/  @!P1 IADD3 R2, P0, PT, R12, 0x580, RZ ;  /* 0x000005800c029810 */ /* 0x000fe20007f1e0ff */
[----:B------:R-:W-:Y:S01]  /*4920*/  VOTEU.ALL UP0, P1 ;  /* 0x0000000000ff7886 */ /* 0x000fe20000800000 */
[----:B------:R-:W-:Y:S01]  /*4930*/  UMOV UR6, 0x0 ;  /* 0x0000000000067882 */ /* 0x000fe20000000000 */
[----:B------:R-:W-:Y:S01]  /*4940*/  UMOV UR7, 0x10000000 ;  /* 0x1000000000077882 */ /* 0x000fe20000000000 */
[----:B------:R-:W-:Y:S01]  /*4950*/  @!P1 R2UR UR5, R2 ;  /* 0x00000000020592ca */ /* 0x000fe200000e0000 */
[----:B-1----:R-:W-:Y:S01]  /*4960*/  @!P1 IMAD.X R0, RZ, RZ, R13, P0 ;  /* 0x000000ffff009224 */ /* 0x002fe200000e060d */
[----:B------:R-:W-:Y:S01]  /*4970*/  @!UP0 UIADD3 UR32, UPT, UPT, UR21, 0x200, URZ ;  /* 0x0000020015208890 */ /* 0x000fe2000fffe0ff */
[----:B------:R-:W-:Y:S03]  /*4980*/  VOTEU.ALL UP0, P1 ;  /* 0x0000000000ff7886 */ /* 0x000fe60000800000 */
[----:B------:R-:W-:Y:S01]  /*4990*/  @!P1 R2UR UR4, R0 ;  /* 0x00000000000492ca */ /* 0x000fe200000e0000 */
[----:B------:R-:W-:Y:S06]  /*49a0*/  @!P1 IMAD.MOV.U32 R0, RZ, RZ, 0x1000 ;  /* 0x00001000ff009424 */ /* 0x000fec00078e00ff */
[----:B------:R-:W-:Y:S06]  /*49b0*/  IMAD.U32 R6, RZ, RZ, UR5 ;  /* 0x00000005ff067e24 */ /* 0x000fec000f8e00ff */
[----:B------:R-:W-:Y:S01]  /*49c0*/  IMAD.U32 R7, RZ, RZ, UR4 ;  /* 0x00000004ff077e24 */ /* 0x000fe2000f8e00ff */
[----:B------:R-:W-:Y:S04]  /*49d0*/  @!P1 R2UR UR4, R6 ;  /* 0x00000000060492ca */ /* 0x000fe800000e0000 */
[----:B------:R-:W-:Y:S11]  /*49e0*/  @!P1 R2UR UR5, R7 ;  /* 0x00000000070592ca */ /* 0x000ff600000e0000 */
[----:B------:R-:W-:Y:S02]  /*49f0*/  @!UPT UIADD3 URZ, UPT, UPT, URZ, URZ, URZ ;  /* 0x000000fffffff290 */ /* 0x000fe4000fffe0ff */
[----:B------:R1:W-:Y:S01]  /*4a00*/  @!UP0 UTMALDG.3D [UR32], [UR4], desc[UR6] ;  /* 0x00000620040085b4 */ /* 0x0003e20008011000 */
[----:B------:R1:W-:Y:S01]  /*4a10*/  @!P1 SYNCS.ARRIVE.TRANS64.RED.A0TR RZ, [UR21+0x40], R0 ;  /* 0x00004000ffff99a7 */ /* 0x0003e20008300415 */
[----:B------:R-:W-:Y:S01]  /*4a20*/  SYNCS.ARRIVE.TRANS64.RED.A1T0 RZ, [UR50], RZ ;  /* 0x000000ffffff79a7 */ /* 0x000fe20008100432 */
[----:B------:R-:W2:Y:S02]  /*4a30*/  SYNCS.PHASECHK.TRANS64.TRYWAIT P0, [UR21+0x68], R4 ;  /* 0x00006804ff0075a7 */ /* 0x000ea40008001115 */
[----:B-12---:R-:W-:Y:S05]  /*4a40*/  @!P0 BRA `(.L_x_82) ;  /* 0x00000054002c8947 */ /* 0x006fea0003800000 */
.L_x_164:
[----:B------:R-:W-:Y:S01]  /*4a50*/  @!P1 IADD3 R2, P0, PT, R12, 0x580, RZ ;  /* 0x000005800c029810 */ /* 0x000fe20007f1e0ff */
[----:B------:R-:W-:Y:S01]  /*4a60*/  VOTEU.ALL UP0, P1 ;  /* 0x0000000000ff7886 */ /* 0x000fe20000800000 */
[----:B------:R-:W-:Y:S01]  /*4a70*/  UMOV UR6, 0x0 ;  /* 0x0000000000067882 */ /* 0x000fe20000000000 */
[----:B------:R-:W-:Y:S01]  /*4a80*/  UMOV UR7, 0x10000000 ;  /* 0x1000000000077882 */ /* 0x000fe20000000000 */
[----:B------:R-:W-:Y:S01]  /*4a90*/  @!P1 R2UR UR5, R2 ;  /* 0x00000000020592ca */ /* 0x000fe200000e0000 */
[----:B------:R-:W-:Y:S01]  /*4aa0*/  @!P1 IMAD.X R0, RZ, RZ, R13, P0 ;  /* 0x000000ffff009224 */ /* 0x000fe200000e060d */
[----:B------:R-:W-:Y:S02]  /*4ab0*/  @!UP0 UIADD3 UR26, UPT, UPT, UR34, 0x40, URZ ;  /* 0x00000040221a8890 */ /* 0x000fe4000fffe0ff */
[----:B------:R-:W-:Y:S02]  /*4ac0*/  @!UP0 UIADD3 UR24, UPT, UPT, UR21, 0x1200, URZ ;  /* 0x0000120015188890 */ /* 0x000fe4000fffe0ff */
[----:B------:R-:W-:Y:S01]  /*4ad0*/  @!P1 R2UR UR4, R0 ;  /* 0x00000000000492ca */ /* 0x000fe200000e0000 */
[----:B------:R-:W-:Y:S01]  /*4ae0*/  VOTEU.ALL UP0, P1 ;  /* 0x0000000000ff7886 */ /* 0x000fe20000800000 */
[----:B------:R-:W-:Y:S01]  /*4af0*/  @!P1 IMAD.MOV.U32 R0, RZ, RZ, 0x1000 ;  /* 0x00001000ff009424 */ /* 0x000fe200078e00ff */
[----:B------:R-:W-:Y:S01]  /*4b00*/  UMOV UR27, UR35 ;  /* 0x00000023001b7c82 */ /* 0x000fe20008000000 */
[----:B------:R-:W-:Y:S03]  /*4b10*/  UMOV UR28, UR36 ;  /* 0x00000024001c7c82 */ /* 0x000fe60008000000 */
        /* <DEDUP_REMOVED lines=8> */
[----:B------:R-:W4:Y:S02]  /*4ba0*/  SYNCS.PHASECHK.TRANS64.TRYWAIT P0, [UR21+0x70], R4 ;  /* 0x00007004ff0075a7 */ /* 0x000f240008001115 */
[----:B--2-4-:R-:W-:Y:S05]  /*4bb0*/  @!P0 BRA `(.L_x_83) ;  /* 0x0000005000e88947 */ /* 0x014fea0003800000 */
.L_x_166:
[----:B------:R-:W-:Y:S01]  /*4bc0*/  @!P1 IADD3 R2, P0, PT, R12, 0x580, RZ ;  /* 0x000005800c029810 */ /* 0x000fe20007f1e0ff */
[----:B------:R-:W-:Y:S01]  /*4bd0*/  VOTEU.ALL UP0, P1 ;  /* 0x0000000000ff7886 */ /* 0x000fe20000800000 */
[----:B------:R-:W-:Y:S01]  /*4be0*/  UMOV UR6, 0x0 ;  /* 0x0000000000067882 */ /* 0x000fe20000000000 */
[----:B------:R-:W-:Y:S01]  /*4bf0*/  UMOV UR7, 0x10000000 ;  /* 0x1000000000077882 */ /* 0x000fe20000000000 */
[----:B------:R-:W-:Y:S01]  /*4c00*/  @!P1 R2UR UR5, R2 ;  /* 0x00000000020592ca */ /* 0x000fe200000e0000 */
[----:B------:R-:W-:Y:S01]  /*4c10*/  @!P1 IMAD.X R0, RZ, RZ, R13, P0 ;  /* 0x000000ffff009224 */ /* 0x000fe200000e060d */
[----:B------:R-:W-:Y:S01]  /*4c20*/  @!UP0 UIADD3 UR18, UPT, UPT, UR34, 0x80, URZ ;  /* 0x0000008022128890 */ /* 0x000fe2000fffe0ff */
[----:B------:R-:W-:Y:S01]  /*4c30*/  VIADD R10, R10, 0x1 ;  /* 0x000000010a0a7836 */ /* 0x000fe20000000000 */
        /* <DEDUP_REMOVED lines=16> */
.L_x_168:
[----:B------:R-:W-:Y:S01]  /*4d40*/  @!P1 IADD3 R2, P0, PT, R12, 0x580, RZ ;  /* 0x000005800c029810 */ /* 0x000fe20007f1e0ff */
[----:B------:R-:W-:Y:S01]  /*4d50*/  VOTEU.ALL UP0, P1 ;  /* 0x0000000000ff7886 */ /* 0x000fe20000800000 */
[----:B------:R-:W-:Y:S01]  /*4d60*/  UMOV UR6, 0x0 ;  /* 0x0000000000067882 */ /* 0x000fe20000000000 */
[----:B------:R-:W-:Y:S01]  /*4d70*/  UMOV UR7, 0x10000000 ;  /* 0x1000000000077882 */ /* 0x000fe20000000000 */
[----:B------:R-:W-:Y:S01]  /*4d80*/  @!P1 R2UR UR5, R2 ;  /* 0x00000000020592ca */ /* 0x000fe200000e0000 */
[----:B------:R-:W-:Y:S01]  /*4d90*/  @!P1 IMAD.X R0, RZ, RZ, R13, P0 ;  /* 0x000000ffff009224 */ /* 0x000fe200000e060d */
[----:B------:R-:W-:Y:S01]  /*4da0*/  @!UP0 UIADD3 UR10, UPT, UPT, UR34, 0xc0, URZ ;  /* 0x000000c0220a8890 */ /* 0x000fe2000fffe0ff */
[----:B------:R-:W-:Y:S01]  /*4db0*/  R2UR UR16, R87 ;  /* 0x00000000571072ca */ /* 0x000fe200000e0000 */
[----:B------:R-:W-:Y:S01]  /*4dc0*/  @!UP0 UIADD3 UR8, UPT, UPT, UR21, 0x3200, URZ ;  /* 0x0000320015088890 */ /* 0x000fe2000fffe0ff */
[----:B------:R-:W-:Y:S01]  /*4dd0*/  ISETP.NE.AND P0, PT, R10, 0x2, PT ;  /* 0x000000020a00780c */ /* 0x000fe20003f05270 */
[----:B------:R-:W-:Y:S01]  /*4de0*/  @!UP0 UIADD3 UR9, UPT, UPT, UR21, 0x58, URZ ;  /* 0x0000005815098890 */ /* 0x000fe2000fffe0ff */
[----:B------:R-:W-:Y:S01]  /*4df0*/  @!P1 R2UR UR4, R0 ;  /* 0x00000000000492ca */ /* 0x000fe200000e0000 */
[----:B------:R-:W-:Y:S01]  /*4e00*/  VOTEU.ALL UP0, P1 ;  /* 0x0000000000ff7886 */ /* 0x000fe20000800000 */
[----:B------:R-:W-:Y:S01]  /*4e10*/  UMOV UR11, UR35 ;  /* 0x00000023000b7c82 */ /* 0x000fe20008000000 */
[----:B------:R-:W-:Y:S01]  /*4e20*/  UMOV UR12, UR36 ;  /* 0x00000024000c7c82 */ /* 0x000fe20008000000 */
[----:B------:R-:W-:Y:S01]  /*4e30*/  SEL R0, RZ, 0x1, P0 ;  /* 0x00000001ff007807 */ /* 0x000fe20000000000 */
[----:B------:R-:W-:Y:S01]  /*4e40*/  UIADD3 UR31, UPT, UPT, UR13, UR59, URZ ;  /* 0x0000003b0d1f7290 */ /* 0x000fe2000fffe0ff */
[----:B-1----:R-:W-:Y:S01]  /*4e50*/  IMAD.U32 R4, RZ, RZ, UR5 ;  /* 0x00000005ff047e24 */ /* 0x002fe2000f8e00ff */
[----:B------:R-:W-:Y:S01]  /*4e60*/  LOP3.LUT R11, R11, 0x1, RZ, 0x3c, !PT ;  /* 0x000000010b0b7812 */ /* 0x000fe200078e3cff */
[----:B------:R-:W-:Y:S01]  /*4e70*/  UMOV UR36, UR29 ;  /* 0x0000001d00247c82 */ /* 0x000fe20008000000 */
[----:B------:R-:W-:Y:S01]  /*4e80*/  LOP3.LUT R9, R9, R0, RZ, 0x3c, !PT ;  /* 0x0000000009097212 */ /* 0x000fe200078e3cff */
[----:B------:R-:W-:Y:S01]  /*4e90*/  UIADD3 UR30, UPT, UPT, UR14, UR16, URZ ;  /* 0x000000100e1e7290 */ /* 0x000fe2000fffe0ff */
[----:B------:R-:W-:Y:S01]  /*4ea0*/  SEL R10, R10, RZ, P0 ;  /* 0x000000ff0a0a7207 */ /* 0x000fe20000000000 */
[----:B------:R-:W-:Y:S01]  /*4eb0*/  UPLOP3.LUT UP4, UPT, UPT, UPT, UPT, 0x80, 0x8 ;  /* 0x000000000008789c */ /* 0x000fe20003f8f070 */
[----:B------:R-:W-:Y:S01]  /*4ec0*/  IMAD.U32 R5, RZ, RZ, UR4 ;  /* 0x00000004ff057e24 */ /* 0x000fe2000f8e00ff */
[----:B------:R-:W-:Y:S04]  /*4ed0*/  @!P1 R2UR UR4, R4 ;  /* 0x00000000040492ca */ /* 0x000fe800000e0000 */
[----:B------:R-:W-:Y:S11]  /*4ee0*/  @!P1 R2UR UR5, R5 ;  /* 0x00000000050592ca */ /* 0x000ff600000e0000 */
[----:B------:R-:W-:Y:S02]  /*4ef0*/  @!UPT UIADD3 URZ, UPT, UPT, URZ, URZ, URZ ;  /* 0x000000fffffff290 */ /* 0x000fe4000fffe0ff */
[----:B------:R1:W-:Y:S01]  /*4f00*/  @!UP0 UTMALDG.3D [UR8], [UR4], desc[UR6] ;  /* 0x00000608040085b4 */ /* 0x0003e20008011000 */
[----:B------:R1:W-:Y:S01]  /*4f10*/  @!P1 SYNCS.ARRIVE.TRANS64.RED.A0TR RZ, [UR21+0x58], R3 ;  /* 0x00005803ffff99a7 */ /* 0x0003e20008300415 */
[----:B------:R-:W-:Y:S01]  /*4f20*/  SYNCS.ARRIVE.TRANS64.RED.A1T0 RZ, [UR43], RZ ;  /* 0x000000ffffff79a7 */ /* 0x000fe2000810042b */
[----:B------:R-:W-:Y:S05]  /*4f30*/  BRA.U UP2, `(.L_x_85) ;  /* 0xfffffff1025c7547 */ /* 0x000fea000b83ffff */
[----:B-1----:R-:W-:-:S04]  /*4f40*/  SHF.L.U32 R3, R11, 0x1f, RZ ;  /* 0x0000001f0b037819 */ /* 0x002fc800000006ff */
[----:B------:R-:W1:Y:S02]  /*4f50*/  SYNCS.PHASECHK.TRANS64.TRYWAIT P0, [UR21+0x60], R3 ;  /* 0x00006003ff0075a7 */ /* 0x000e640008001115 */
[----:B-1----:R-:W-:Y:S05]  /*4f60*/  @!P0 BRA `(.L_x_86) ;  /* 0x00000050002c8947 */ /* 0x002fea0003800000 */
.L_x_170:
[----:B------:R-:W2:Y:S02]  /*4f70*/  SYNCS.PHASECHK.TRANS64.TRYWAIT P0, [UR21+0x68], R3 ;  /* 0x00006803ff0075a7 */ /* 0x000ea40008001115 */
[----:B--2---:R-:W-:Y:S05]  /*4f80*/  @!P0 BRA `(.L_x_87) ;  /* 0x00000050003c8947 */ /* 0x004fea0003800000 */
.L_x_172:
[----:B------:R-:W2:Y:S02]  /*4f90*/  SYNCS.PHASECHK.TRANS64.TRYWAIT P0, [UR21+0x70], R3 ;  /* 0x00007003ff0075a7 */ /* 0x000ea40008001115 */
[----:B--2---:R-:W-:Y:S05]  /*4fa0*/  @!P0 BRA `(.L_x_88) ;  /* 0x00000050004c8947 */ /* 0x004fea0003800000 */
.L_x_174:
[----:B-1----:R-:W-:-:S07]  /*4fb0*/  MOV R0, UR21 ;  /* 0x0000001500007c02 */ /* 0x002fce0008000f00 */
.L_x_89:
[----:B-1----:R-:W-:-:S04]  /*4fc0*/  SHF.L.U32 R3, R11, 0x1f, RZ ;  /* 0x0000001f0b037819 */ /* 0x002fc800000006ff */
[----:B------:R1:W2:Y:S03]  /*4fd0*/  SYNCS.PHASECHK.TRANS64.TRYWAIT P0, [R0+URZ+0x78], R3 ;  /* 0x00007803000075a7 */ /* 0x0002a600080011ff */
[----:B--2---:R-:W-:Y:S05]  /*4fe0*/  @!P0 NANOSLEEP.SYNCS 0x989680 ;  /* 0x009896800000895d */ /* 0x004fea0003900000 */
[----:B------:R-:W2:Y:S02]  /*4ff0*/  @!P0 SYNCS.PHASECHK.TRANS64 P0, [R0+URZ+0x78], R3 ;  /* 0x00007803000085a7 */ /* 0x000ea400080010ff */
[----:B--23--:R-:W-:Y:S05]  /*5000*/  @P0 EXIT ;  /* 0x000000000000094d */ /* 0x00cfea0003800000 */
[----:B------:R-:W-:Y:S05]  /*5010*/  BRA `(.L_x_89) ;  /* 0xfffffffc00e87947 */ /* 0x000fea000383ffff */
.L_x_74:
[----:B------:R-:W-:-:S06]  /*5020*/  UISETP.GE.AND UP0, UPT, UR18, 0x4, UPT ;  /* 0x000000041200788c */ /* 0x000fcc000bf06270 */
[----:B------:R-:W-:-:S13]  /*5030*/  PLOP3.LUT P0, PT, PT, PT, UP0, 0x80, 0x8 ;  /* 0x000000000008781c */ /* 0x000fda0003f0f008 */
[----:B-1----:R-:W-:Y:S05]  /*5040*/  @!P0 EXIT ;  /* 0x000000000000894d */ /* 0x002fea0003800000 */
[----:B------:R-:W1:Y:S08]  /*5050*/  S2UR UR4, SR_CgaCtaId ;  /* 0x00000000000479c3 */ /* 0x000e700000008800 */
[----:B------:R-:W-:Y:S01]  /*5060*/  BAR.SYNC.DEFER_BLOCKING 0x6, 0xa0 ;  /* 0x0182800000007b1d */ /* 0x000fe20000010000 */
[C---:B------:R-:W-:Y:S01]  /*5070*/  IMAD.SHL.U32 R7, R95.reuse, 0x40, RZ ;  /* 0x000000405f077824 */ /* 0x040fe200078e00ff */
[C---:B------:R-:W-:Y:S01]  /*5080*/  LOP3.LUT R97, R95.reuse, 0x60, RZ, 0xc0, !PT ;  /* 0x000000605f617812 */ /* 0x040fe200078ec0ff */
[----:B------:R-:W-:-:S02]  /*5090*/  IMAD.SHL.U32 R4, R95, 0x20, RZ ;  /* 0x000000205f047824 */ /* 0x000fc400078e00ff */
[----:B------:R-:W-:Y:S02]  /*50a0*/  HFMA2 R36, -RZ, RZ, 0, 0 ;  /* 0x00000000ff247431 */ /* 0x000fe400000001ff */
[----:B------:R-:W-:Y:S01]  /*50b0*/  IMAD.SHL.U32 R6, R95, 0x2, RZ ;  /* 0x000000025f067824 */ /* 0x000fe200078e00ff */
[----:B------:R-:W-:Y:S01]  /*50c0*/  UMOV UR44, 0x400 ;  /* 0x00000400002c7882 */ /* 0x000fe20000000000 */
[----:B------:R-:W2:Y:S01]  /*50d0*/  LDC.64 R82, c[0x0][0x8b0] ;  /* 0x00022c00ff527b82 */ /* 0x000ea20000000a00 */
[----:B------:R-:W-:Y:S01]  /*50e0*/  LOP3.LUT R5, R7, 0x180, RZ, 0xc0, !PT ;  /* 0x0000018007057812 */ /* 0x000fe200078ec0ff */
[----:B------:R-:W-:Y:S01]  /*50f0*/  IMAD.U32 R37, R95, 0x10000, RZ ;  /* 0x000100005f257824 */ /* 0x000fe200078e00ff */
[----:B------:R-:W-:Y:S01]  /*5100*/  LOP3.LUT R4, R4, 0xc00, RZ, 0xc0, !PT ;  /* 0x00000c0004047812 */ /* 0x000fe200078ec0ff */
[----:B------:R-:W-:Y:S01]  /*5110*/  IMAD.MOV.U32 R94, RZ, RZ, RZ ;  /* 0x000000ffff5e7224 */ /* 0x000fe200078e00ff */
[----:B------:R-:W-:Y:S01]  /*5120*/  LOP3.LUT R6, R5, 0x20, R6, 0xf8, !PT ;  /* 0x0000002005067812 */ /* 0x000fe200078ef806 */
[----:B------:R-:W-:Y:S01]  /*5130*/  IMAD.SHL.U32 R5, R95, 0x8, RZ ;  /* 0x000000085f057824 */ /* 0x000fe200078e00ff */
[----:B------:R-:W-:Y:S01]  /*5140*/  LOP3.LUT R4, R4, 0x40, R7, 0xf8, !PT ;  /* 0x0000004004047812 */ /* 0x000fe200078ef807 */
[----:B------:R-:W3:Y:S01]  /*5150*/  LDC.64 R80, c[0x0][0x8a8] ;  /* 0x00022a00ff507b82 */ /* 0x000ee20000000a00 */
[----:B------:R-:W-:Y:S01]  /*5160*/  LOP3.LUT R37, R37, 0x600000, RZ, 0xc0, !PT ;  /* 0x0060000025257812 */ /* 0x000fe200078ec0ff */
[----:B------:R-:W-:Y:S01]  /*5170*/  IMAD.MOV.U32 R89, RZ, RZ, RZ ;  /* 0x000000ffff597224 */ /* 0x000fe200078e00ff */
[----:B------:R-:W-:-:S02]  /*5180*/  LOP3.LUT R95, R95, 0x2, RZ, 0xc0, !PT ;  /* 0x000000025f5f7812 */ /* 0x000fc400078ec0ff */
[----:B------:R-:W-:Y:S02]  /*5190*/  CS2R R92, SRZ ;  /* 0x00000000005c7805 */ /* 0x000fe4000001ff00 */
[----:B------:R-:W-:Y:S01]  /*51a0*/  LOP3.LUT R5, R6, 0x30, R5, 0x78, !PT ;  /* 0x0000003006057812 */ /* 0x000fe200078e7805 */
[----:B------:R-:W4:Y:S01]  /*51b0*/  LDCU UR57, c[0x0][0x370] ;  /* 0x00006e00ff3977ac */ /* 0x000f220008000800 */
[----:B------:R-:W-:Y:S01]  /*51c0*/  LOP3.LUT R4, R4, 0x200, R7, 0xf8, !PT ;  /* 0x0000020004047812 */ /* 0x000fe200078ef807 */
[----:B------:R-:W-:Y:S01]  /*51d0*/  IMAD.MOV R90, RZ, RZ, -R95 ;  /* 0x000000ffff5a7224 */ /* 0x000fe200078e0a5f */
[----:B------:R-:W-:Y:S01]  /*51e0*/  MOV R91, RZ ;  /* 0x000000ff005b7202 */ /* 0x000fe20000000f00 */
[----:B-1----:R-:W-:Y:S01]  /*51f0*/  ULEA UR44, UR4, UR44, 0x18 ;  /* 0x0000002c042c7291 */ /* 0x002fe2000f8ec0ff */
[----:B------:R-:W-:Y:S01]  /*5200*/  LOP3.LUT R84, R4, R5, RZ, 0xfc, !PT ;  /* 0x0000000504547212 */ /* 0x000fe200078efcff */
[----:B------:R-:W1:Y:S02]  /*5210*/  LDCU.64 UR62, c[0x0][0x348] ;  /* 0x00006900ff3e77ac */ /* 0x000e640008000a00 */
[----:B------:R-:W-:-:S02]  /*5220*/  UIADD3 UR4, UPT, UPT, UR44, 0x4200, URZ ;  /* 0x000042002c047890 */ /* 0x000fc4000fffe0ff */
[----:B------:R-:W-:-:S03]  /*5230*/  UIADD3 UR5, UPT, UPT, UR44, 0x200, URZ ;  /* 0x000002002c057890 */ /* 0x000fc6000fffe0ff */
[----:B------:R-:W4:Y:S01]  /*5240*/  LDS R0, [UR44+0x140] ;  /* 0x0001402cff007984 */ /* 0x000f220008000800 */
[----:B------:R-:W1:Y:S01]  /*5250*/  LDCU UR43, c[0x0][0xb0c] ;  /* 0x00016180ff2b77ac */ /* 0x000e620008000800 */
[----:B------:R-:W-:Y:S02]  /*5260*/  IMAD.U32 R96, RZ, RZ, UR4 ;  /* 0x00000004ff607e24 */ /* 0x000fe4000f8e00ff */
[----:B------:R-:W-:Y:S01]  /*5270*/  IMAD.U32 R98, RZ, RZ, UR5 ;  /* 0x00000005ff627e24 */ /* 0x000fe2000f8e00ff */
[----:B------:R-:W1:Y:S01]  /*5280*/  LDCU UR39, c[0x0][0xb30] ;  /* 0x00016600ff2777ac */ /* 0x000e620008000800 */
[----:B------:R-:W1:Y:S01]  /*5290*/  LDCU.64 UR46, c[0x0][0x888] ;  /* 0x00011100ff2e77ac */ /* 0x000e620008000a00 */
[----:B------:R-:W1:Y:S01]  /*52a0*/  LDCU.64 UR40, c[0x0][0xb28] ;  /* 0x00016500ff2877ac */ /* 0x000e620008000a00 */
[----:B------:R-:W1:Y:S01]  /*52b0*/  LDCU.64 UR60, c[0x0][0x890] ;  /* 0x00011200ff3c77ac */ /* 0x000e620008000a00 */
[----:B------:R-:W1:Y:S01]  /*52c0*/  LDCU.128 UR52, c[0x0][0xb10] ;  /* 0x00016200ff3477ac */ /* 0x000e620008000c00 */
[----:B------:R-:W1:Y:S02]  /*52d0*/  LDCU UR56, c[0x0][0x374] ;  /* 0x00006e80ff3877ac */ /* 0x000e640008000800 */
[----:B-1234-:R-:W-:-:S07]  /*52e0*/  IMAD.IADD R37, R0, 0x1, R37 ;  /* 0x0000000100257824 */ /* 0x01efce00078e0225 */
.L_x_131:
[C---:B------:R-:W-:Y:S02]  /*52f0*/  LEA R3, R89.reuse, UR44, 0x3 ;  /* 0x0000002c59037c11 */ /* 0x040fe4000f8e18ff */
[----:B------:R-:W-:Y:S02]  /*5300*/  SHF.L.U32 R0, R92, 0x1f, RZ ;  /* 0x0000001f5c007819 */ /* 0x000fe400000006ff */
[----:B------:R-:W-:Y:S02]  /*5310*/  LEA R5, R89, UR44, 0x4 ;  /* 0x0000002c59057c11 */ /* 0x000fe4000f8e20ff */
[----:B-1----:R-:W1:Y:S02]  /*5320*/  SYNCS.PHASECHK.TRANS64.TRYWAIT P0, [R3+URZ+0x90], R0 ;  /* 0x00009000030075a7 */ /* 0x002e6400080011ff */
[----:B-1----:R-:W-:Y:S05]  /*5330*/  @!P0 BRA `(.L_x_90) ;  /* 0x0000004c00808947 */ /* 0x002fea0003800000 */
.L_x_175:
[----:B------:R-:W2:Y:S01]  /*5340*/  LDS.128 R4, [R5+0x120] ;  /* 0x0001200005047984 */ /* 0x000ea20000000c00 */
[----:B------:R-:W-:Y:S01]  /*5350*/  UISETP.GE.AND UP0, UPT, UR42, 0x1, UPT ;  /* 0x000000012a00788c */ /* 0x000fe2000bf06270 */
[----:B------:R-:W-:Y:S01]  /*5360*/  @!PT LDS RZ, [RZ] ;  /* 0x00000000fffff984 */ /* 0x000fe20000000800 */
[----:B------:R-:W-:Y:S01]  /*5370*/  @!PT LDS RZ, [RZ] ;  /* 0x00000000fffff984 */ /* 0x000fe20000000800 */
[----:B------:R-:W-:Y:S01]  /*5380*/  @!PT LDS RZ, [RZ] ;  /* 0x00000000fffff984 */ /* 0x000fe20000000800 */
[----:B------:R-:W-:Y:S01]  /*5390*/  @!PT LDS RZ, [RZ] ;  /* 0x00000000fffff984 */ /* 0x000fe20000000800 */
[----:B------:R3:W-:Y:S06]  /*53a0*/  MEMBAR.ALL.CTA ;  /* 0x0000000000007992 */ /* 0x0007ec0000008000 */
[----:B---3--:R-:W3:Y:S01]  /*53b0*/  FENCE.VIEW.ASYNC.S ;  /* 0x00000000000073c6 */ /* 0x008ee20000000000 */
[----:B--2---:R-:W-:Y:S11]  /*53c0*/  LOP3.LUT P0, RZ, R6, 0x1, RZ, 0xc0, !PT ;  /* 0x0000000106ff7812 */ /* 0x004ff6000780c0ff */
[----:B------:R-:W-:Y:S02]  /*53d0*/  @!UPT UIADD3 URZ, UPT, UPT, URZ, URZ, URZ ;  /* 0x000000fffffff290 */ /* 0x000fe4000fffe0ff */
[----:B---3--:R-:W-:Y:S01]  /*53e0*/  VOTEU.ANY UP1, P0 ;  /* 0x0000000000ff7886 */ /* 0x008fe20000020100 */
[----:B------:R-:W-:Y:S01]  /*53f0*/  PLOP3.LUT P0, PT, PT, PT, UP1, 0x80, 0x8 ;  /* 0x000000000008781c */ /* 0x000fe20003f0f018 */
[----:B------:R-:W-:Y:S11]  /*5400*/  UP2UR UR45, UPR, URZ, 0x2 ;  /* 0x00000002ff2d7883 */ /* 0x000ff60008000000 */
[----:B------:R-:W-:Y:S01]  /*5410*/  @!UPT UIADD3 URZ, UPT, UPT, URZ, URZ, URZ ;  /* 0x000000fffffff290 */ /* 0x000fe2000fffe0ff */
[----:B-1----:R-:W-:Y:S02]  /*5420*/  @P0 SHF.R.U32.HI R0, RZ, 0x10, R5 ;  /* 0x00000010ff000819 */ /* 0x002fe40000011605 */
        /* <DEDUP_REMOVED lines=12> */
[----:B------:R-:W2:Y:S01]  /*54f0*/  LDCU UR12, c[0x0][0xb20] ;  /* 0x00016400ff0c77ac */ /* 0x000ea20008000800 */
[----:B------:R-:W-:Y:S02]  /*5500*/  UIMAD.WIDE.U32 UR4, UR56, UR55, URZ ;  /* 0x00000037380472a5 */ /* 0x000fe4000f8e00ff */
[----:B------:R-:W-:Y:S02]  /*5510*/  UIMAD.WIDE.U32 UR6, UR57, UR52, URZ ;  /* 0x00000034390672a5 */ /* 0x000fe4000f8e00ff */
[----:B------:R-:W-:Y:S02]  /*5520*/  UISETP.NE.AND UP0, UPT, UR54, 0x1, UPT ;  /* 0x000000013600788c */ /* 0x000fe4000bf05270 */
[----:B------:R-:W-:Y:S02]  /*5530*/  UIMAD.WIDE.U32 UR8, UR37, UR55, URZ ;  /* 0x00000037250872a5 */ /* 0x000fe4000f8e00ff */
[----:B------:R-:W-:Y:S02]  /*5540*/  UIMAD.WIDE.U32 UR10, UR38, UR52, URZ ;  /* 0x00000034260a72a5 */ /* 0x000fe4000f8e00ff */
[----:B------:R-:W-:Y:S02]  /*5550*/  UISETP.NE.AND UP1, UPT, UR43, 0x1, UPT ;  /* 0x000000012b00788c */ /* 0x000fe4000bf25270 */
[----:B------:R-:W-:Y:S01]  /*5560*/  UISETP.NE.AND UP2, UPT, UR42, 0x1, UPT ;  /* 0x000000012a00788c */ /* 0x000fe2000bf45270 */
[----:B------:R-:W-:Y:S02]  /*5570*/  UMOV UR4, UR5 ;  /* 0x0000000500047c82 */ /* 0x000fe40008000000 */
[----:B--2---:R-:W-:Y:S03]  /*5580*/  USHF.R.U32.HI UR5, URZ, UR12, UR4 ;  /* 0x0000000cff057299 */ /* 0x004fe60008011604 */
[----:B------:R-:W-:Y:S02]  /*5590*/  UMOV UR4, UR7 ;  /* 0x0000000700047c82 */ /* 0x000fe40008000000 */
[----:B------:R-:W-:Y:S02]  /*55a0*/  USHF.R.U32.HI UR7, URZ, UR53, UR4 ;  /* 0x00000035ff077299 */ /* 0x000fe40008011604 */
[----:B------:R-:W-:Y:S02]  /*55b0*/  USEL UR4, UR56, UR5, !UP0 ;  /* 0x0000000538047287 */ /* 0x000fe4000c000000 */
[----:B------:R-:W-:Y:S01]  /*55c0*/  USEL UR7, UR57, UR7, !UP1 ;  /* 0x0000000739077287 */ /* 0x000fe2000c800000 */
[----:B------:R-:W-:Y:S01]  /*55d0*/  UMOV UR5, UR9 ;  /* 0x0000000900057c82 */ /* 0x000fe20008000000 */
[----:B------:R-:W-:Y:S02]  /*55e0*/  UIMAD.WIDE.U32 UR8, UR4, UR40, URZ ;  /* 0x00000028040872a5 */ /* 0x000fe4000f8e00ff */
[----:B------:R-:W-:Y:S03]  /*55f0*/  USHF.R.U32.HI UR6, URZ, UR12, UR5 ;  /* 0x0000000cff067299 */ /* 0x000fe60008011605 */
[----:B------:R-:W-:Y:S01]  /*5600*/  UMOV UR5, UR11 ;  /* 0x0000000b00057c82 */ /* 0x000fe20008000000 */
[----:B------:R-:W-:Y:S02]  /*5610*/  UIMAD.WIDE.U32 UR10, UR7, UR40, URZ ;  /* 0x00000028070a72a5 */ /* 0x000fe4000f8e00ff */
[----:B------:R-:W-:Y:S02]  /*5620*/  USHF.R.U32.HI UR12, URZ, UR53, UR5 ;  /* 0x00000035ff0c7299 */ /* 0x000fe40008011605 */
[----:B------:R-:W-:Y:S01]  /*5630*/  USEL UR6, UR37, UR6, !UP0 ;  /* 0x0000000625067287 */ /* 0x000fe2000c000000 */
[----:B------:R-:W-:Y:S02]  /*5640*/  UMOV UR5, UR9 ;  /* 0x0000000900057c82 */ /* 0x000fe40008000000 */
[----:B------:R-:W-:Y:S01]  /*5650*/  UMOV UR10, UR11 ;  /* 0x0000000b000a7c82 */ /* 0x000fe20008000000 */
[----:B------:R-:W-:Y:S02]  /*5660*/  @UP2 USHF.R.U32.HI UR4, URZ, UR41, UR5 ;  /* 0x00000029ff042299 */ /* 0x000fe40008011605 */
[----:B------:R-:W-:Y:S02]  /*5670*/  @UP2 USHF.R.U32.HI UR7, URZ, UR41, UR10 ;  /* 0x00000029ff072299 */ /* 0x000fe4000801160a */
[----:B------:R-:W-:Y:S02]  /*5680*/  UIMAD UR4, UR42, UR4, URZ ;  /* 0x000000042a0472a4 */ /* 0x000fe4000f8e02ff */
[----:B------:R-:W-:Y:S02]  /*5690*/  UIMAD.WIDE.U32 UR10, UR6, UR40, URZ ;  /* 0x00000028060a72a5 */ /* 0x000fe4000f8e00ff */
[----:B------:R-:W-:Y:S02]  /*56a0*/  USEL UR5, UR38, UR12, !UP1 ;  /* 0x0000000c26057287 */ /* 0x000fe4000c800000 */
[----:B------:R-:W-:Y:S02]  /*56b0*/  UIMAD UR8, UR42, UR7, URZ ;  /* 0x000000072a0872a4 */ /* 0x000fe4000f8e02ff */
[----:B------:R-:W-:Y:S03]  /*56c0*/  UISETP.GE.AND UP0, UPT, UR6, UR4, UPT ;  /* 0x000000040600728c */ /* 0x000fe6000bf06270 */
[----:B------:R-:W-:Y:S01]  /*56d0*/  UMOV UR4, UR11 ;  /* 0x0000000b00047c82 */ /* 0x000fe20008000000 */
[----:B------:R-:W-:Y:S02]  /*56e0*/  UISETP.GE.OR UP0, UPT, UR5, UR8, UP0 ;  /* 0x000000080500728c */ /* 0x000fe40008706670 */
[----:B------:R-:W-:Y:S02]  /*56f0*/  USHF.R.U32.HI UR4, URZ, UR41, UR4 ;  /* 0x00000029ff047299 */ /* 0x000fe40008011604 */
[----:B------:R-:W-:Y:S02]  /*5700*/  UIMAD.WIDE.U32 UR8, UR5, UR40, URZ ;  /* 0x00000028050872a5 */ /* 0x000fe4000f8e00ff */
[----:B------:R-:W-:Y:S02]  /*5710*/  USEL UR11, UR6, UR4, !UP2 ;  /* 0x00000004060b7287 */ /* 0x000fe4000d000000 */
[----:B------:R-:W-:Y:S02]  /*5720*/  UIADD3 UR8, UPT, UPT, -UR5, URZ, URZ ;  /* 0x000000ff05087290 */ /* 0x000fe4000fffe1ff */
[----:B------:R-:W-:Y:S01]  /*5730*/  UIADD3 UR10, UPT, UPT, -UR11, URZ, URZ ;  /* 0x000000ff0b0a7290 */ /* 0x000fe2000fffe1ff */
[----:B------:R-:W-:Y:S01]  /*5740*/  @!UP0 UMOV UR4, UR9 ;  /* 0x0000000900048c82 */ /* 0x000fe20008000000 */
[----:B------:R-:W-:Y:S02]  /*5750*/  UIADD3 UR9, UPT, UPT, -UR6, URZ, URZ ;  /* 0x000000ff06097290 */ /* 0x000fe4000fffe1ff */
[----:B------:R-:W-:Y:S02]  /*5760*/  @!UP0 USHF.R.U32.HI UR4, URZ, UR41, UR4 ;  /* 0x00000029ff048299 */ /* 0x000fe40008011604 */
[----:B------:R-:W-:Y:S02]  /*5770*/  UIMAD UR10, UR42, UR10, UR6 ;  /* 0x0000000a2a0a72a4 */ /* 0x000fe4000f8e0206 */
[----:B------:R-:W-:Y:S04]  /*5780*/  @!UP0 USEL UR4, UR5, UR4, !UP2 ;  /* 0x0000000405048287 */ /* 0x000fe8000d000000 */
[----:B------:R-:W-:Y:S02]  /*5790*/  @!UP0 UIMAD UR10, UR7, UR10, UR4 ;  /* 0x0000000a070a82a4 */ /* 0x000fe4000f8e0204 */
[----:B------:R-:W-:Y:S02]  /*57a0*/  @!UP0 UIADD3 UR11, UPT, UPT, UR11, -UR4, URZ ;  /* 0x800000040b0b8290 */ /* 0x000fe4000fffe0ff */
[----:B------:R-:W-:Y:S02]  /*57b0*/  UIMAD UR7, UR43, UR8, UR38 ;  /* 0x000000082b0772a4 */ /* 0x000fe4000f8e0226 */
[----:B------:R-:W-:Y:S02]  /*57c0*/  @!UP0 UIMAD UR6, UR11, UR42, UR5 ;  /* 0x0000002a0b0682a4 */ /* 0x000fe4000f8e0205 */
[----:B------:R-:W-:Y:S01]  /*57d0*/  UIMAD UR4, UR54, UR9, UR37 ;  /* 0x00000009360472a4 */ /* 0x000fe2000f8e0225 */
[----:B------:R-:W-:Y:S02]  /*57e0*/  @!UP0 UMOV UR5, UR10 ;  /* 0x0000000a00058c82 */ /* 0x000fe40008000000 */
[----:B------:R-:W-:Y:S02]  /*57f0*/  UIMAD UR38, UR5, UR43, UR7 ;  /* 0x0000002b052672a4 */ /* 0x000fe4000f8e0207 */
[----:B------:R-:W-:Y:S11]  /*5800*/  UIMAD UR37, UR6, UR54, UR4 ;  /* 0x00000036062572a4 */ /* 0x000ff6000f8e0204 */
[----:B------:R-:W-:Y:S01]  /*5810*/  @!UPT UIADD3 URZ, UPT, UPT, URZ, URZ, URZ ;  /* 0x000000fffffff290 */ /* 0x000fe2000fffe0ff */
.L_x_91:
[----:B------:R-:W-:Y:S01]  /*5820*/  UISETP.NE.AND UP0, UPT, UR39, 0x1, UPT ;  /* 0x000000012700788c */ /* 0x000fe2000bf05270 */
[----:B------:R-:W-:Y:S01]  /*5830*/  IADD3 R89, PT, PT, R89, 0x1, RZ ;  /* 0x0000000159597810 */ /* 0x000fe20007ffe0ff */
[----:B------:R-:W-:Y:S02]  /*5840*/  UIADD3 UR11, UPT, UPT, UR44, 0x200, URZ ;  /* 0x000002002c0b7890 */ /* 0x000fe4000fffe0ff */
[----:B------:R-:W-:Y:S02]  /*5850*/  USHF.L.U32 UR50, UR30, 0x6, URZ ;  /* 0x000000061e327899 */ /* 0x000fe400080006ff */
[----:B------:R-:W-:Y:S05]  /*5860*/  USHF.L.U32 UR49, UR31, 0x8, URZ ;  /* 0x000000081f317899 */ /* 0x000fea00080006ff */
[----:B------:R-:W2:Y:S01]  /*5870*/  @!UP0 LDCU.128 UR12, c[0x0][0xb10] ;  /* 0x00016200ff0c87ac */ /* 0x000ea20008000c00 */
[----:B------:R-:W3:Y:S01]  /*5880*/  @!UP0 LDCU UR5, c[0x0][0xb0c] ;  /* 0x00016180ff0587ac */ /* 0x000ee20008000800 */
[----:B------:R-:W4:Y:S01]  /*5890*/  @!UP0 LDCU UR10, c[0x0][0xb20] ;  /* 0x00016400ff0a87ac */ /* 0x000f220008000800 */
[----:B--2---:R-:W-:Y:S02]  /*58a0*/  UIMAD.WIDE.U32 UR8, UR38, UR12, URZ ;  /* 0x0000000c260872a5 */ /* 0x004fe4000f8e00ff */
[----:B------:R-:W-:Y:S02]  /*58b0*/  UIMAD.WIDE.U32 UR6, UR37, UR15, URZ ;  /* 0x0000000f250672a5 */ /* 0x000fe4000f8e00ff */
[----:B------:R-:W-:Y:S03]  /*58c0*/  @!UP0 UISETP.NE.AND UP1, UPT, UR14, 0x1, UPT ;  /* 0x000000010e00888c */ /* 0x000fe6000bf25270 */
[----:B------:R-:W-:Y:S01]  /*58d0*/  @!UP0 UMOV UR4, UR9 ;  /* 0x0000000900048c82 */ /* 0x000fe20008000000 */
[----:B---3--:R-:W-:Y:S02]  /*58e0*/  @!UP0 UISETP.NE.AND UP2, UPT, UR5, 0x1, UPT ;  /* 0x000000010500888c */ /* 0x008fe4000bf45270 */
[----:B------:R-:W-:Y:S01]  /*58f0*/  @!UP0 USHF.R.U32.HI UR4, URZ, UR13, UR4 ;  /* 0x0000000dff048299 */ /* 0x000fe20008011604 */
[----:B------:R-:W-:Y:S02]  /*5900*/  @!UP0 UMOV UR6, UR7 ;  /* 0x0000000700068c82 */ /* 0x000fe40008000000 */
[----:B----4-:R-:W-:Y:S02]  /*5910*/  @!UP0 USHF.R.U32.HI UR6, URZ, UR10, UR6 ;  /* 0x0000000aff068299 */ /* 0x010fe40008011606 */
[----:B------:R-:W-:Y:S02]  /*5920*/  @!UP0 USEL UR7, UR38, UR4, !UP2 ;  /* 0x0000000426078287 */ /* 0x000fe4000d000000 */
[----:B------:R-:W-:Y:S04]  /*5930*/  @!UP0 USEL UR6, UR37, UR6, !UP1 ;  /* 0x0000000625068287 */ /* 0x000fe8000c800000 */
[----:B------:R-:W-:Y:S02]  /*5940*/  @!UP0 UIADD3 UR4, UPT, UPT, -UR7, UR6, URZ ;  /* 0x0000000607048290 */ /* 0x000fe4000fffe1ff */
[----:B------:R-:W-:Y:S02]  /*5950*/  @!UP0 UIADD3 UR6, UPT, UPT, UR7, -UR6, URZ ;  /* 0x8000000607068290 */ /* 0x000fe4000fffe0ff */
[----:B------:R-:W-:Y:S02]  /*5960*/  @!UP0 UIMAD UR38, UR4, UR5, UR38 ;  /* 0x00000005042682a4 */ /* 0x000fe4000f8e0226 */
[----:B------:R-:W-:Y:S02]  /*5970*/  @!UP0 UIMAD UR37, UR6, UR14, UR37 ;  /* 0x0000000e062582a4 */ /* 0x000fe4000f8e0225 */
[----:B------:R-:W-:Y:S09]  /*5980*/  ULOP3.LUT UP0, URZ, UR11, 0x1b0, URZ, 0xc0, !UPT ;  /* 0x000001b00bff7892 */ /* 0x000ff2000f80c0ff */
[----:B------:R-:W-:Y:S05]  /*5990*/  BRA.U !UP0, `(.L_x_92) ;  /* 0x0000000108407547 */ /* 0x000fea000b800000 */
[----:B------:R-:W2:Y:S01]  /*59a0*/  LDCU.64 UR8, c[0x4][0x88] ;  /* 0x01001100ff0877ac */ /* 0x000ea20008000a00 */
[----:B------:R-:W-:Y:S01]  /*59b0*/  MOV R3, 0x0 ;  /* 0x0000000000037802 */ /* 0x000fe20000000f00 */
[----:B------:R-:W-:Y:S02]  /*59c0*/  HFMA2 R12, -RZ, RZ, 0, 5.9604644775390625e-08 ;  /* 0x00000001ff0c7431 */ /* 0x000fe400000001ff */
[----:B------:R-:W-:Y:S02]  /*59d0*/  IMAD.MOV.U32 R8, RZ, RZ, 0x70 ;  /* 0x00000070ff087424 */ /* 0x000fe400078e00ff */
[----:B------:R-:W-:Y:S01]  /*59e0*/  IMAD.MOV.U32 R13, RZ, RZ, RZ ;  /* 0x000000ffff0d7224 */ /* 0x000fe200078e00ff */
[----:B------:R-:W3:Y:S01]  /*59f0*/  LDCU.64 UR6, c[0x4][0x90] ;  /* 0x01001200ff0677ac */ /* 0x000ee20008000a00 */
[----:B------:R-:W4:Y:S01]  /*5a00*/  LDC.64 R2, c[0x4][R3] ;  /* 0x0100000003027b82 */ /* 0x000f220000000a00 */
[----:B------:R-:W1:Y:S01]  /*5a10*/  LDCU.64 UR4, c[0x4][0x8] ;  /* 0x01000100ff0477ac */ /* 0x000e620008000a00 */
[----:B--2---:R-:W-:Y:S01]  /*5a20*/  MOV R5, UR9 ;  /* 0x0000000900057c02 */ /* 0x004fe20008000f00 */
[----:B------:R-:W-:Y:S01]  /*5a30*/  IMAD.U32 R4, RZ, RZ, UR8 ;  /* 0x00000008ff047e24 */ /* 0x000fe2000f8e00ff */
[----:B---3--:R-:W-:Y:S01]  /*5a40*/  MOV R7, UR7 ;  /* 0x0000000700077c02 */ /* 0x008fe20008000f00 */
[----:B------:R-:W-:Y:S01]  /*5a50*/  IMAD.U32 R6, RZ, RZ, UR6 ;  /* 0x00000006ff067e24 */ /* 0x000fe2000f8e00ff */
[----:B-1----:R-:W-:Y:S01]  /*5a60*/  MOV R11, UR5 ;  /* 0x00000005000b7c02 */ /* 0x002fe20008000f00 */
[----:B------:R-:W-:Y:S02]  /*5a70*/  IMAD.U32 R10, RZ, RZ, UR4 ;  /* 0x00000004ff0a7e24 */ /* 0x000fe4000f8e00ff */
[----:B------:R-:W-:Y:S07]  /*5a80*/  LEPC R20, `(.L_x_92) ;  /* 0x000000001014794e */ /* 0x000fee0000000000 */
[----:B----45:R-:W-:Y:S05]  /*5a90*/  CALL.ABS.NOINC R2 ;  /* 0x0000000002007343 */ /* 0x030fea0003c00000 */
.L_x_92:
[----:B------:R-:W-:Y:S01]  /*5aa0*/  LOP3.LUT P0, RZ, R96, 0x1b0, RZ, 0xc0, !PT ;  /* 0x000001b060ff7812 */ /* 0x000fe2000780c0ff */
[----:B------:R-:W-:Y:S11]  /*5ab0*/  BSSY.RECONVERGENT B6, `(.L_x_93) ;  /* 0x0000013000067945 */ /* 0x000ff60003800200 */
[----:B------:R-:W-:Y:S01]  /*5ac0*/  @!UPT UIADD3 URZ, UPT, UPT, URZ, URZ, URZ ;  /* 0x000000fffffff290 */ /* 0x000fe2000fffe0ff */
[----:B------:R-:W-:Y:S05]  /*5ad0*/  @!P0 BRA `(.L_x_94) ;  /* 0x0000000000408947 */ /* 0x000fea0003800000 */
        /* <DEDUP_REMOVED lines=16> */
.L_x_94:
[----:B------:R-:W-:Y:S05]  /*5be0*/  BSYNC.RECONVERGENT B6 ;  /* 0x0000000000067941 */ /* 0x000fea0003800200 */
.L_x_93:
[----:B------:R-:W-:Y:S01]  /*5bf0*/  R2UR UR4, R88 ;  /* 0x00000000580472ca */ /* 0x000fe200000e0000 */
[----:B------:R-:W-:Y:S01]  /*5c00*/  UISETP.NE.U32.AND UP0, UPT, UR60, URZ, UPT ;  /* 0x000000ff3c00728c */ /* 0x000fe2000bf05070 */
[----:B------:R-:W-:Y:S02]  /*5c10*/  ISETP.NE.U32.AND P4, PT, R82, RZ, PT ;  /* 0x000000ff5200720c */ /* 0x000fe40003f85070 */
[----:B------:R-:W-:Y:S01]  /*5c20*/  ISETP.NE.U32.AND P2, PT, RZ, UR46, PT ;  /* 0x0000002eff007c0c */ /* 0x000fe2000bf45070 */
[----:B------:R-:W-:Y:S01]  /*5c30*/  UISETP.NE.AND.EX UP1, UPT, UR61, URZ, UPT, UP0 ;  /* 0x000000ff3d00728c */ /* 0x000fe2000bf25300 */
[----:B------:R-:W-:Y:S01]  /*5c40*/  ISETP.NE.AND.EX P4, PT, R83, RZ, PT, P4 ;  /* 0x000000ff5300720c */ /* 0x000fe20003f85340 */
[----:B------:R-:W-:Y:S01]  /*5c50*/  UPLOP3.LUT UP0, UPT, UPT, UPT, UPT, 0x40, 0x4 ;  /* 0x000000000004789c */ /* 0x000fe20003f0e870 */
[----:B------:R-:W-:Y:S05]  /*5c60*/  ISETP.NE.AND.EX P2, PT, RZ, UR47, PT, P2 ;  /* 0x0000002fff007c0c */ /* 0x000fea000bf45320 */
[----:B------:R-:W-:Y:S06]  /*5c70*/  UISETP.NE.AND UP2, UPT, UR4, URZ, UPT ;  /* 0x000000ff0400728c */ /* 0x000fec000bf45270 */
[----:B------:R-:W-:Y:S05]  /*5c80*/  PLOP3.LUT P1, PT, PT, PT, UP2, 0x80, 0x8 ;  /* 0x000000000008781c */ /* 0x000fea0003f2f028 */
[----:B------:R-:W-:Y:S06]  /*5c90*/  @UP2 UPLOP3.LUT UP0, UPT, UPT, UPT, UP1, 0x80, 0x8 ;  /* 0x000000000008289c */ /* 0x000fec0003f0f010 */
[----:B------:R-:W-:Y:S01]  /*5ca0*/  PLOP3.LUT P0, PT, PT, PT, UP0, 0x80, 0x8 ;  /* 0x000000000008781c */ /* 0x000fe20003f0f008 */
[----:B------:R-:W-:Y:S01]  /*5cb0*/  @!UPT UIADD3 URZ, UPT, UPT, URZ, URZ, URZ ;  /* 0x000000fffffff290 */ /* 0x000fe2000fffe0ff */
[----:B------:R-:W-:Y:S11]  /*5cc0*/  BRA.U !UP1, `(.L_x_95) ;  /* 0x00000001093c7547 */ /* 0x000ff6000b800000 */
[----:B------:R-:W-:Y:S01]  /*5cd0*/  UISETP.NE.U32.AND UP0, UPT, UR46, URZ, UPT ;  /* 0x000000ff2e00728c */ /* 0x000fe2000bf05070 */
[----:B-1----:R-:W-:Y:S01]  /*5ce0*/  HFMA2 R0, -RZ, RZ, 0, 5.9604644775390625e-08 ;  /* 0x00000001ff007431 */ /* 0x002fe200000001ff */
[----:B------:R-:W1:Y:S01]  /*5cf0*/  LDCU.64 UR8, c[0x0][0x358] ;  /* 0x00006b00ff0877ac */ /* 0x000e620008000a00 */
[----:B------:R-:W-:Y:S01]  /*5d00*/  IMAD.MOV.U32 R85, RZ, RZ, 0x1 ;  /* 0x00000001ff557424 */ /* 0x000fe200078e00ff */
[----:B------:R-:W-:Y:S06]  /*5d10*/  UISETP.NE.AND.EX UP0, UPT, UR47, URZ, UPT, UP0 ;  /* 0x000000ff2f00728c */ /* 0x000fec000bf05300 */
        /* <DEDUP_REMOVED lines=9> */
[----:B--23--:R-:W-:Y:S02]  /*5db0*/  @!P3 IMAD.U32 R41, RZ, RZ, UR4 ;  /* 0x00000004ff29be24 */ /* 0x00cfe4000f8e00ff */
.L_x_95:
[----:B------:R-:W-:Y:S05]  /*5dc0*/  @!P4 BRA `(.L_x_96) ;  /* 0x000000000024c947 */ /* 0x000fea0003800000 */
[----:B------:R-:W-:Y:S01]  /*5dd0*/  ISETP.NE.U32.AND P3, PT, R80, RZ, PT ;  /* 0x000000ff5000720c */ /* 0x000fe20003f65070 */
[----:B------:R-:W2:Y:S03]  /*5de0*/  LDCU.64 UR4, c[0x0][0x358] ;  /* 0x00006b00ff0477ac */ /* 0x000ea60008000a00 */
[----:B------:R-:W-:Y:S11]  /*5df0*/  ISETP.NE.AND.EX P3, PT, R81, RZ, PT, P3 ;  /* 0x000000ff5100720c */ /* 0x000ff60003f65330 */
[----:B------:R-:W-:Y:S02]  /*5e00*/  @!UPT UIADD3 URZ, UPT, UPT, URZ, URZ, URZ ;  /* 0x000000fffffff290 */ /* 0x000fe4000fffe0ff */
[----:B------:R-:W3:Y:S01]  /*5e10*/  @P3 LDC.64 R2, c[0x0][0x8a8] ;  /* 0x00022a00ff023b82 */ /* 0x000ee20000000a00 */
[----:B-1----:R-:W-:Y:S04]  /*5e20*/  @P3 IMAD R0, R82, UR36, RZ ;  /* 0x0000002452003c24 */ /* 0x002fe8000f8e02ff */
[----:B---3--:R-:W-:Y:S05]  /*5e30*/  @P3 IMAD.WIDE R2, R0, 0x4, R2 ;  /* 0x0000000400023825 */ /* 0x008fea00078e0202 */
[----:B--2--5:R2:W5:Y:S02]  /*5e40*/  @P3 LDG.E R38, desc[UR4][R2.64] ;  /* 0x0000000402263981 */ /* 0x024564000c1e1900 */
[----:B--2---:R-:W3:Y:S02]  /*5e50*/  @!P3 LDC R38, c[0x0][0x8a0] ;  /* 0x00022800ff26bb82 */ /* 0x004ee40000000800 */
.L_x_96:
[----:B-----5:R-:W-:Y:S01]  /*5e60*/  FSETP.NEU.AND P4, PT, R41, RZ, PT ;  /* 0x000000ff2900720b */ /* 0x020fe20003f8d000 */
[----:B------:R-:W-:Y:S01]  /*5e70*/  BSSY B1, `(.L_x_97) ;  /* 0x0000042000017945 */ /* 0x000fe20003800000 */
[----:B------:R-:W-:Y:S01]  /*5e80*/  SEL R6, RZ, 0xffffffff, P2 ;  /* 0xffffffffff067807 */ /* 0x000fe20001000000 */
[----:B------:R-:W-:Y:S01]  /*5e90*/  IMAD.MOV.U32 R100, RZ, RZ, 0x1 ;  /* 0x00000001ff647424 */ /* 0x000fe200078e00ff */
[----:B------:R-:W-:Y:S02]  /*5ea0*/  LOP3.LUT P3, RZ, R85, 0xff, RZ, 0xc0, !PT ;  /* 0x000000ff55ff7812 */ /* 0x000fe4000786c0ff */
[----:B------:R-:W-:Y:S02]  /*5eb0*/  CS2R R78, SRZ ;  /* 0x00000000004e7805 */ /* 0x000fe4000001ff00 */
[----:B------:R-:W-:Y:S02]  /*5ec0*/  @P1 SEL R3, RZ, 0xffffffff, P4 ;  /* 0xffffffffff031807 */ /* 0x000fe40002000000 */
[----:B------:R-:W-:Y:S02]  /*5ed0*/  CS2R R76, SRZ ;  /* 0x00000000004c7805 */ /* 0x000fe4000001ff00 */
[----:B------:R-:W-:Y:S02]  /*5ee0*/  LEA R2, R93, UR44, 0x3 ;  /* 0x0000002c5d027c11 */ /* 0x000fe4000f8e18ff */
[----:B------:R-:W-:Y:S02]  /*5ef0*/  CS2R R74, SRZ ;  /* 0x00000000004a7805 */ /* 0x000fe4000001ff00 */
[----:B------:R-:W-:Y:S02]  /*5f00*/  @P0 SEL R3, R6, R3, !P3 ;  /* 0x0000000306030207 */ /* 0x000fe40005800000 */
[----:B------:R-:W-:Y:S02]  /*5f10*/  CS2R R72, SRZ ;  /* 0x0000000000487805 */ /* 0x000fe4000001ff00 */
[----:B------:R-:W-:Y:S02]  /*5f20*/  LEA R71, R36, UR44, 0x3 ;  /* 0x0000002c24477c11 */ /* 0x000fe4000f8e18ff */
[----:B------:R-:W-:Y:S02]  /*5f30*/  @P1 LOP3.LUT R3, R3, 0x1, RZ, 0xc0, !PT ;  /* 0x0000000103031812 */ /* 0x000fe400078ec0ff */
[----:B------:R-:W-:Y:S02]  /*5f40*/  SHF.L.U32 R4, R94, 0x1f, RZ ;  /* 0x0000001f5e047819 */ /* 0x000fe400000006ff */
[----:B------:R-:W-:Y:S02]  /*5f50*/  ISETP.NE.U32.OR P6, PT, R3, 0x1, !P1 ;  /* 0x000000010300780c */ /* 0x000fe40004fc5470 */
[----:B------:R-:W-:Y:S02]  /*5f60*/  PLOP3.LUT P2, PT, PT, PT, UP1, 0x80, 0x8 ;  /* 0x000000000008781c */ /* 0x000fe40003f4f018 */
[----:B------:R-:W-:Y:S02]  /*5f70*/  LEA.HI R39, R36, R36, RZ, 0x1 ;  /* 0x0000002424277211 */ /* 0x000fe400078f08ff */
[----:B------:R-:W-:Y:S02]  /*5f80*/  SEL R3, RZ, 0xffffffff, P4 ;  /* 0xffffffffff037807 */ /* 0x000fe40002000000 */
[----:B------:R-:W-:Y:S01]  /*5f90*/  P2R R102, PR, RZ, 0x40 ;  /* 0x00000040ff667803 */ /* 0x000fe20000000000 */
[C---:B-1----:R-:W-:Y:S01]  /*5fa0*/  IMAD.SHL.U32 R0, R39.reuse, 0x80, RZ ;  /* 0x0000008027007824 */ /* 0x042fe200078e00ff */
[----:B------:R-:W-:Y:S03]  /*5fb0*/  LOP3.LUT R39, R39, 0xffe, RZ, 0xc0, !PT ;  /* 0x00000ffe27277812 */ /* 0x000fe600078ec0ff */
[----:B------:R-:W-:Y:S02]  /*5fc0*/  @P6 SHF.L.U32 R5, R91, 0x1f, RZ ;  /* 0x0000001f5b056819 */ /* 0x000fe400000006ff */
[----:B------:R-:W-:Y:S01]  /*5fd0*/  @P2 SEL R3, R6, R3, !P3 ;  /* 0x0000000306032207 */ /* 0x000fe20005800000 */
[----:B------:R-:W-:Y:S01]  /*5fe0*/  IMAD.IADD R39, R36, 0x1, -R39 ;  /* 0x0000000124277824 */ /* 0x000fe200078e0a27 */
[----:B------:R-:W1:Y:S01]  /*5ff0*/  @P6 SYNCS.PHASECHK.TRANS64.TRYWAIT P1, [R2+URZ+0x40], R5 ;  /* 0x00004005020065a7 */ /* 0x000e6200080211ff */
[----:B------:R-:W-:Y:S02]  /*6000*/  LOP3.LUT R0, R0, 0xffffff00, RZ, 0xc0, !PT ;  /* 0xffffff0000007812 */ /* 0x000fe400078ec0ff */
[----:B------:R-:W-:Y:S03]  /*6010*/  LOP3.LUT R3, R3, 0x1, RZ, 0xc0, !PT ;  /* 0x0000000103037812 */ /* 0x000fe600078ec0ff */
[----:B------:R-:W-:Y:S01]  /*6020*/  IMAD.IADD R0, R37, 0x1, R0 ;  /* 0x0000000125007824 */ /* 0x000fe200078e0200 */
[----:B------:R-:W-:Y:S03]  /*6030*/  ISETP.NE.U32.AND P5, PT, R3, 0x1, PT ;  /* 0x000000010300780c */ /* 0x000fe60003fa5070 */
[----:B------:R-:W-:Y:S01]  /*6040*/  IMAD R39, R39, 0x100000, R0 ;  /* 0x0010000027277824 */ /* 0x000fe200078e0200 */
[----:B------:R-:W-:Y:S01]  /*6050*/  P2R R101, PR, RZ, 0x20 ;  /* 0x00000020ff657803 */ /* 0x000fe20000000000 */
[----:B------:R2:W4:Y:S01]  /*6060*/  SYNCS.PHASECHK.TRANS64.TRYWAIT P0, [R71+URZ+0xb0], R4 ;  /* 0x0000b004470075a7 */ /* 0x00052200080011ff */
[----:B-1----:R-:W-:Y:S01]  /*6070*/  @P6 SEL R100, RZ, 0x1, !P1 ;  /* 0x00000001ff646807 */ /* 0x002fe20004800000 */
[----:B--2---:R-:W-:Y:S06]  /*6080*/  @!P6 BRA `(.L_x_98) ;  /* 0x000000000080e947 */ /* 0x004fec0003800000 */
[----:B------:R-:W-:Y:S01]  /*6090*/  @P5 IMAD R6, R93, 0x1000, R84 ;  /* 0x000010005d065824 */ /* 0x000fe200078e0254 */
[----:B------:R-:W1:Y:S01]  /*60a0*/  S2R R0, SR_CgaCtaId ;  /* 0x0000000000007919 */ /* 0x000e620000008800 */
[----:B------:R-:W-:Y:S01]  /*60b0*/  ISETP.NE.AND P1, PT, R100, RZ, PT ;  /* 0x000000ff6400720c */ /* 0x000fe20003f25270 */
[----:B------:R-:W-:Y:S01]  /*60c0*/  BSSY B0, `(.L_x_99) ;  /* 0x000000b000007945 */ /* 0x000fe20003800000 */
[----:B------:R-:W-:Y:S01]  /*60d0*/  @P5 VIADD R5, R6, UR44 ;  /* 0x0000002c06055c36 */ /* 0x000fe20008000000 */
[----:B------:R-:W-:Y:S02]  /*60e0*/  CS2R R74, SRZ ;  /* 0x00000000004a7805 */ /* 0x000fe4000001ff00 */
[----:B------:R-:W-:Y:S02]  /*60f0*/  CS2R R72, SRZ ;  /* 0x0000000000487805 */ /* 0x000fe4000001ff00 */
[----:B------:R-:W-:Y:S01]  /*6100*/  CS2R R78, SRZ ;  /* 0x00000000004e7805 */ /* 0x000fe2000001ff00 */
[----:B------:R-:W-:Y:S01]  /*6110*/  @P5 IMAD R5, R95, -0x10, R5 ;  /* 0xfffffff05f055824 */ /* 0x000fe200078e0205 */
[----:B------:R-:W-:Y:S04]  /*6120*/  CS2R R76, SRZ ;  /* 0x00000000004c7805 */ /* 0x000fe8000001ff00 */
[----:B------:R-:W-:Y:S05]  /*6130*/  @P1 BRA `(.L_x_100) ;  /* 0x00000000000c1947 */ /* 0x000fea0003800000 */
[----:B------:R-:W-:Y:S04]  /*6140*/  SHF.L.U32 R3, R91, 0x1f, RZ ;  /* 0x0000001f5b037819 */ /* 0x000fe800000006ff */
[----:B------:R-:W2:Y:S02]  /*6150*/  SYNCS.PHASECHK.TRANS64.TRYWAIT P1, [R2+URZ+0x40], R3 ;  /* 0x00004003020075a7 */ /* 0x000ea400080211ff */
[----:B--2---:R-:W-:Y:S05]  /*6160*/  @!P1 BRA `(.L_x_101) ;  /* 0x0000004000089947 */ /* 0x004fea0003800000 */
.L_x_100:
[----:B------:R-:W-:Y:S05]  /*6170*/  BSYNC B0 ;  /* 0x0000000000007941 */ /* 0x000fea0003800000 */
.L_x_99:
[----:B------:R-:W-:Y:S01]  /*6180*/  ISETP.NE.AND P1, PT, R101, RZ, PT ;  /* 0x000000ff6500720c */ /* 0x000fe20003f25270 */
[----:B--2---:R-:W-:Y:S02]  /*6190*/  VIADD R3, R2, 0x60 ;  /* 0x0000006002037836 */ /* 0x004fe40000000000 */
[----:B------:R-:W-:Y:S03]  /*61a0*/  VIADD R93, R93, 0x1 ;  /* 0x000000015d5d7836 */ /* 0x000fe60000000000 */
[----:B-1----:R-:W-:Y:S07]  /*61b0*/  PRMT R0, R0, 0x654, R3 ;  /* 0x0000065400007816 */ /* 0x002fee0000000003 */
[----:B------:R1:W2:Y:S04]  /*61c0*/  @P1 LDS.128 R72, [R6+UR44+0x200] ;  /* 0x0002002c06481984 */ /* 0x0002a80008000c00 */
[----:B------:R1:W1:Y:S01]  /*61d0*/  @P1 LDS.128 R76, [R5+0x210] ;  /* 0x00021000054c1984 */ /* 0x0002620000000c00 */
[C---:B------:R-:W-:Y:S01]  /*61e0*/  ISETP.NE.AND P1, PT, R93.reuse, 0x4, PT ;  /* 0x000000045d00780c */ /* 0x040fe20003f25270 */
[----:B------:R-:W-:Y:S01]  /*61f0*/  @!PT LDS RZ, [RZ] ;  /* 0x00000000fffff984 */ /* 0x000fe20000000800 */
[----:B------:R-:W-:Y:S01]  /*6200*/  @!PT LDS RZ, [RZ] ;  /* 0x00000000fffff984 */ /* 0x000fe20000000800 */
[----:B------:R-:W-:Y:S01]  /*6210*/  @!PT LDS RZ, [RZ] ;  /* 0x00000000fffff984 */ /* 0x000fe20000000800 */
[----:B------:R-:W-:Y:S01]  /*6220*/  @!PT LDS RZ, [RZ] ;  /* 0x00000000fffff984 */ /* 0x000fe20000000800 */
[----:B------:R5:W-:Y:S06]  /*6230*/  MEMBAR.ALL.CTA ;  /* 0x0000000000007992 */ /* 0x000bec0000008000 */
[----:B-----5:R-:W5:Y:S01]  /*6240*/  FENCE.VIEW.ASYNC.S ;  /* 0x00000000000073c6 */ /* 0x020f620000000000 */
[----:B------:R-:W-:Y:S01]  /*6250*/  SEL R93, R93, RZ, P1 ;  /* 0x000000ff5d5d7207 */ /* 0x000fe20000800000 */
[----:B-----5:R5:W-:Y:S02]  /*6260*/  SYNCS.ARRIVE.TRANS64.RED.A1T0 RZ, [R0+URZ], RZ ;  /* 0x000000ff00ff79a7 */ /* 0x020be400081004ff */
[----:B-----5:R-:W-:Y:S04]  /*6270*/  SEL R0, RZ, 0x1, P1 ;  /* 0x00000001ff007807 */ /* 0x020fe80000800000 */
[----:B--2---:R-:W-:Y:S02]  /*6280*/  LOP3.LUT R91, R91, R0, RZ, 0x3c, !PT ;  /* 0x000000005b5b7212 */ /* 0x004fe400078e3cff */
.L_x_98:
[----:B------:R-:W-:Y:S05]  /*6290*/  BSYNC B1 ;  /* 0x0000000000017941 */ /* 0x000fea0003800000 */
.L_x_97:
[----:B------:R-:W-:Y:S04]  /*62a0*/  SHF.R.U32.HI R3, RZ, 0x15, R39 ;  /* 0x00000015ff037819 */ /* 0x000fe80000011627 */
[----:B------:R-:W-:Y:S01]  /*62b0*/  LOP3.LUT P1, RZ, R3, 0x3, R86, 0x48, !PT ;  /* 0x0000000303ff7812 */ /* 0x000fe20007824856 */
[----:B------:R-:W-:Y:S01]  /*62c0*/  @!UPT UIADD3 URZ, UPT, UPT, URZ, URZ, URZ ;  /* 0x000000fffffff290 */ /* 0x000fe2000fffe0ff */
[----:B----4-:R-:W-:Y:S11]  /*62d0*/  @P0 BRA `(.L_x_102) ;  /* 0x0000000000080947 */ /* 0x010ff60003800000 */
[----:B------:R-:W2:Y:S02]  /*62e0*/  SYNCS.PHASECHK.TRANS64.TRYWAIT P0, [R71+URZ+0xb0], R4 ;  /* 0x0000b004470075a7 */ /* 0x000ea400080011ff */
[----:B--2---:R-:W-:Y:S05]  /*62f0*/  @!P0 BRA `(.L_x_103) ;  /* 0x0000003c00b88947 */ /* 0x004fea0003800000 */
.L_x_102:
[----:B------:R-:W-:Y:S05]  /*6300*/  @!P1 BRA `(.L_x_104) ;  /* 0x0000000000409947 */ /* 0x000fea0003800000 */
[----:B------:R-:W1:Y:S01]  /*6310*/  LDCU.64 UR8, c[0x4][0x78] ;  /* 0x01000f00ff0877ac */ /* 0x000e620008000a00 */
[----:B------:R-:W-:Y:S01]  /*6320*/  MOV R3, 0x0 ;  /* 0x0000000000037802 */ /* 0x000fe20000000f00 */
[----:B------:R-:W-:Y:S02]  /*6330*/  HFMA2 R12, -RZ, RZ, 0, 5.9604644775390625e-08 ;  /* 0x00000001ff0c7431 */ /* 0x000fe400000001ff */
[----:B------:R-:W-:Y:S02]  /*6340*/  IMAD.MOV.U32 R8, RZ, RZ, 0x192 ;  /* 0x00000192ff087424 */ /* 0x000fe400078e00ff */
[----:B------:R-:W-:Y:S01]  /*6350*/  IMAD.MOV.U32 R13, RZ, RZ, RZ ;  /* 0x000000ffff0d7224 */ /* 0x000fe200078e00ff */
[----:B------:R-:W4:Y:S01]  /*6360*/  LDCU.64 UR6, c[0x4][0x80] ;  /* 0x01001000ff0677ac */ /* 0x000f220008000a00 */
[----:B------:R-:W3:Y:S01]  /*6370*/  LDC.64 R2, c[0x4][R3] ;  /* 0x0100000003027b82 */ /* 0x000ee20000000a00 */
[----:B------:R-:W5:Y:S01]  /*6380*/  LDCU.64 UR4, c[0x4][0x18] ;  /* 0x01000300ff0477ac */ /* 0x000f620008000a00 */
[----:B-1----:R-:W-:Y:S01]  /*6390*/  MOV R5, UR9 ;  /* 0x0000000900057c02 */ /* 0x002fe20008000f00 */
[----:B--2---:R-:W-:Y:S01]  /*63a0*/  IMAD.U32 R4, RZ, RZ, UR8 ;  /* 0x00000008ff047e24 */ /* 0x004fe2000f8e00ff */
[----:B----4-:R-:W-:Y:S01]  /*63b0*/  MOV R7, UR7 ;  /* 0x0000000700077c02 */ /* 0x010fe20008000f00 */
[----:B------:R-:W-:Y:S01]  /*63c0*/  IMAD.U32 R6, RZ, RZ, UR6 ;  /* 0x00000006ff067e24 */ /* 0x000fe2000f8e00ff */
[----:B-----5:R-:W-:Y:S01]  /*63d0*/  MOV R11, UR5 ;  /* 0x00000005000b7c02 */ /* 0x020fe20008000f00 */
[----:B------:R-:W-:Y:S02]  /*63e0*/  IMAD.U32 R10, RZ, RZ, UR4 ;  /* 0x00000004ff0a7e24 */ /* 0x000fe4000f8e00ff */
[----:B------:R-:W-:Y:S07]  /*63f0*/  LEPC R20, `(.L_x_104) ;  /* 0x000000001014794e */ /* 0x000fee0000000000 */
[----:B---3--:R-:W-:Y:S05]  /*6400*/  CALL.ABS.NOINC R2 ;  /* 0x0000000002007343 */ /* 0x008fea0003c00000 */
.L_x_104:
[-C--:B------:R-:W-:Y:S01]  /*6410*/  F2FP.F16.E5M2.UNPACK_B R42, R72.reuse ;  /* 0x00000048ff2a723e */ /* 0x080fe200020004ff */
[----:B------:R-:W-:Y:S05]  /*6420*/  WARPSYNC.ALL ;  /* 0x0000000000007948 */ /* 0x000fea0003800000 */
[----:B------:R-:W-:Y:S01]  /*6430*/  R2UR UR4, R39 ;  /* 0x00000000270472ca */ /* 0x000fe200000e0000 */
[--C-:B------:R-:W-:Y:S01]  /*6440*/  HADD2.F32 R40, -RZ, R42.reuse.H0_H0 ;  /* 0x2000002aff287230 */ /* 0x100fe20000004100 */
[----:B------:R-:W-:Y:S01]  /*6450*/  F2FP.F16.E5M2.UNPACK_B R43, R72.H1 ;  /* 0x00000048ff2b723e */ /* 0x000fe200030004ff */
[----:B------:R-:W-:Y:S01]  /*6460*/  HADD2.F32 R42, -RZ, R42.H1_H1 ;  /* 0x3000002aff2a7230 */ /* 0x000fe20000004100 */
[-C--:B------:R-:W-:Y:S01]  /*6470*/  F2FP.F16.E5M2.UNPACK_B R45, R73.reuse ;  /* 0x00000049ff2d723e */ /* 0x080fe200020004ff */
[----:B------:R-:W-:Y:S01]  /*6480*/  BSSY.RECONVERGENT B0, `(.L_x_105) ;  /* 0x0000099000007945 */ /* 0x000fe20003800200 */
[----:B------:R-:W-:Y:S01]  /*6490*/  F2FP.F16.E5M2.UNPACK_B R47, R73.H1 ;  /* 0x00000049ff2f723e */ /* 0x000fe200030004ff */
[--C-:B------:R-:W-:Y:S01]  /*64a0*/  HADD2.F32 R44, -RZ, R43.reuse.H0_H0 ;  /* 0x2000002bff2c7230 */ /* 0x100fe20000004100 */
[-C--:B------:R-:W-:Y:S01]  /*64b0*/  F2FP.F16.E5M2.UNPACK_B R49, R74.reuse ;  /* 0x0000004aff31723e */ /* 0x080fe200020004ff */
[----:B------:R-:W-:Y:S01]  /*64c0*/  HADD2.F32 R46, -RZ, R43.H1_H1 ;  /* 0x3000002bff2e7230 */ /* 0x000fe20000004100 */
[----:B------:R-:W-:Y:S01]  /*64d0*/  F2FP.F16.E5M2.UNPACK_B R51, R74.H1 ;  /* 0x0000004aff33723e */ /* 0x000fe200030004ff */
[--C-:B------:R-:W-:Y:S01]  /*64e0*/  HADD2.F32 R43, -RZ, R45.reuse.H0_H0 ;  /* 0x2000002dff2b7230 */ /* 0x100fe20000004100 */
[-C--:B------:R-:W-:Y:S01]  /*64f0*/  F2FP.F16.E5M2.UNPACK_B R53, R75.reuse ;  /* 0x0000004bff35723e */ /* 0x080fe200020004ff */
[----:B-12---:R-:W-:Y:S01]  /*6500*/  LDTM.16dp32bit_t0_t15.x32 R4, tmem[UR4] ;  /* 0x00000004000479ee */ /* 0x006fe20008a80000 */
[----:B------:R-:W3:Y:S01]  /*6510*/  LDTM.16dp32bit_t16_t31.x32 R4, tmem[UR4+0x20] ;  /* 0x00002004000479ee */ /* 0x000ee20008aa0000 */
[----:B------:R-:W-:Y:S01]  /*6520*/  IADD3 R112, PT, PT, R84, UR44, RZ ;  /* 0x0000002c54707c10 */ /* 0x000fe2000fffe0ff */
[----:B------:R-:W-:Y:S01]  /*6530*/  HADD2.F32 R48, -RZ, R45.H1_H1 ;  /* 0x3000002dff307230 */ /* 0x000fe20000004100 */
[----:B------:R-:W-:Y:S01]  /*6540*/  SHF.L.U32 R103, R90, 0x4, RZ ;  /* 0x000000045a677819 */ /* 0x000fe200000006ff */
[----:B------:R-:W-:Y:S01]  /*6550*/  HADD2.F32 R52, -RZ, R49.H1_H1 ;  /* 0x30000031ff347230 */ /* 0x000fe20000004100 */
[----:B------:R-:W-:Y:S01]  /*6560*/  F2FP.F16.E5M2.UNPACK_B R55, R75.H1 ;  /* 0x0000004bff37723e */ /* 0x000fe200030004ff */
[----:B------:R-:W-:Y:S01]  /*6570*/  HADD2.F32 R56, -RZ, R53.H1_H1 ;  /* 0x30000035ff387230 */ /* 0x000fe20000004100 */
[-C--:B------:R-:W-:Y:S01]  /*6580*/  F2FP.F16.E5M2.UNPACK_B R57, R76.reuse ;  /* 0x0000004cff39723e */ /* 0x080fe200020004ff */
[--C-:B------:R-:W-:Y:S01]  /*6590*/  HADD2.F32 R45, -RZ, R47.reuse.H0_H0 ;  /* 0x2000002fff2d7230 */ /* 0x100fe20000004100 */
[----:B------:R-:W-:Y:S01]  /*65a0*/  F2FP.F16.E5M2.UNPACK_B R59, R76.H1 ;  /* 0x0000004cff3b723e */ /* 0x000fe200030004ff */
[----:B------:R-:W-:Y:S01]  /*65b0*/  HADD2.F32 R50, -RZ, R47.H1_H1 ;  /* 0x3000002fff327230 */ /* 0x000fe20000004100 */
[-C--:B------:R-:W-:Y:S01]  /*65c0*/  F2FP.F16.E5M2.UNPACK_B R61, R77.reuse ;  /* 0x0000004dff3d723e */ /* 0x080fe200020004ff */
[----:B------:R-:W-:Y:S01]  /*65d0*/  HADD2.F32 R47, -RZ, R49.H0_H0 ;  /* 0x20000031ff2f7230 */ /* 0x000fe20000004100 */
[----:B------:R-:W-:Y:S01]  /*65e0*/  F2FP.F16.E5M2.UNPACK_B R63, R77.H1 ;  /* 0x0000004dff3f723e */ /* 0x000fe200030004ff */
[----:B------:R-:W-:Y:S01]  /*65f0*/  HADD2.F32 R60, -RZ, R57.H1_H1 ;  /* 0x30000039ff3c7230 */ /* 0x000fe20000004100 */
[-C--:B------:R-:W-:Y:S01]  /*6600*/  F2FP.F16.E5M2.UNPACK_B R65, R78.reuse ;  /* 0x0000004eff41723e */ /* 0x080fe200020004ff */
[----:B------:R-:W-:Y:S01]  /*6610*/  HADD2.F32 R64, -RZ, R61.H1_H1 ;  /* 0x3000003dff407230 */ /* 0x000fe20000004100 */
[----:B------:R-:W-:Y:S01]  /*6620*/  F2FP.F16.E5M2.UNPACK_B R67, R78.H1 ;  /* 0x0000004eff43723e */ /* 0x000fe200030004ff */
[----:B------:R-:W-:Y:S01]  /*6630*/  HADD2.F32 R49, -RZ, R51.H0_H0 ;  /* 0x20000033ff317230 */ /* 0x000fe20000004100 */
[----:B------:R-:W-:Y:S01]  /*6640*/  ISETP.NE.AND P0, PT, R97, RZ, PT ;  /* 0x000000ff6100720c */ /* 0x000fe20003f05270 */
[----:B------:R-:W-:Y:S01]  /*6650*/  HADD2.F32 R68, -RZ, R65.H1_H1 ;  /* 0x30000041ff447230 */ /* 0x000fe20000004100 */
[----:B------:R-:W-:Y:S01]  /*6660*/  ISETP.NE.AND P6, PT, R102, RZ, PT ;  /* 0x000000ff6600720c */ /* 0x000fe20003fc5270 */
[----:B------:R-:W-:Y:S02]  /*6670*/  HADD2.F32 R54, -RZ, R51.H1_H1 ;  /* 0x30000033ff367230 */ /* 0x000fe40000004100 */
[C---:B---3--:R-:W-:Y:S01]  /*6680*/  FMUL R0, R38.reuse, R4 ;  /* 0x0000000426007220 */ /* 0x048fe20000400000 */
[C---:B------:R-:W-:Y:S01]  /*6690*/  FMUL R2, R38.reuse, R5 ;  /* 0x0000000526027220 */ /* 0x040fe20000400000 */
[C---:B------:R-:W-:Y:S01]  /*66a0*/  FMUL R4, R38.reuse, R8 ;  /* 0x0000000826047220 */ /* 0x040fe20000400000 */
[C---:B------:R-:W-:Y:S01]  /*66b0*/  FMUL R5, R38.reuse, R9 ;  /* 0x0000000926057220 */ /* 0x040fe20000400000 */
[C---:B------:R-:W-:Y:S01]  /*66c0*/  FFMA R0, R41.reuse, R40, R0 ;  /* 0x0000002829007223 */ /* 0x040fe20000000000 */
[C---:B------:R-:W-:Y:S01]  /*66d0*/  FFMA R2, R41.reuse, R42, R2 ;  /* 0x0000002a29027223 */ /* 0x040fe20000000002 */
[C---:B------:R-:W-:Y:S01]  /*66e0*/  FMUL R8, R38.reuse, R12 ;  /* 0x0000000c26087220 */ /* 0x040fe20000400000 */
[C---:B------:R-:W-:Y:S01]  /*66f0*/  FMUL R9, R38.reuse, R13 ;  /* 0x0000000d26097220 */ /* 0x040fe20000400000 */
[----:B------:R-:W-:Y:S02]  /*6700*/  HADD2.F32 R51, -RZ, R53.H0_H0 ;  /* 0x20000035ff337230 */ /* 0x000fe40000004100 */
[C---:B------:R-:W-:Y:S01]  /*6710*/  FMUL R12, R38.reuse, R16 ;  /* 0x00000010260c7220 */ /* 0x040fe20000400000 */
        /* <DEDUP_REMOVED lines=13> */
[C---:B------:R-:W-:Y:S01]  /*67f0*/  FFMA R3, R41.reuse, R44, R3 ;  /* 0x0000002c29037223 */ /* 0x040fe20000000003 */
[----:B------:R-:W-:Y:S01]  /*6800*/  F2FP.F16.E5M2.UNPACK_B R40, R79 ;  /* 0x0000004fff28723e */ /* 0x000fe200020004ff */
[C---:B------:R-:W-:Y:S01]  /*6810*/  FFMA R7, R41.reuse, R46, R7 ;  /* 0x0000002e29077223 */ /* 0x040fe20000000007 */
[C---:B------:R-:W-:Y:S01]  /*6820*/  FFMA R4, R41.reuse, R43, R4 ;  /* 0x0000002b29047223 */ /* 0x040fe20000000004 */
[----:B------:R-:W-:Y:S01]  /*6830*/  F2FP.F16.E5M2.UNPACK_B R42, R79.H1 ;  /* 0x0000004fff2a723e */ /* 0x000fe200030004ff */
[C---:B------:R-:W-:Y:S01]  /*6840*/  FFMA R5, R41.reuse, R48, R5 ;  /* 0x0000003029057223 */ /* 0x040fe20000000005 */
[----:B------:R-:W-:Y:S01]  /*6850*/  FFMA R6, R41, R45, R6 ;  /* 0x0000002d29067223 */ /* 0x000fe20000000006 */
[----:B------:R-:W-:Y:S01]  /*6860*/  F2FP.SATFINITE.E5M2.F32.PACK_AB_MERGE_C R99, R7, R3, RZ ;  /* 0x000000030763723e */ /* 0x000fe200048060ff */
[C---:B------:R-:W-:Y:S01]  /*6870*/  FFMA R11, R41.reuse, R50, R11 ;  /* 0x00000032290b7223 */ /* 0x040fe2000000000b */
[C---:B------:R-:W-:Y:S01]  /*6880*/  FFMA R8, R41.reuse, R47, R8 ;  /* 0x0000002f29087223 */ /* 0x040fe20000000008 */
[----:B------:R-:W-:Y:S01]  /*6890*/  FMUL R10, R38, R14 ;  /* 0x0000000e260a7220 */ /* 0x000fe20000400000 */
[----:B------:R-:W-:Y:S01]  /*68a0*/  F2FP.SATFINITE.E5M2.F32.PACK_AB_MERGE_C R104, R2, R0, R99 ;  /* 0x000000000268723e */ /* 0x000fe20004806063 */
[----:B------:R-:W-:Y:S01]  /*68b0*/  FFMA R9, R41, R52, R9 ;  /* 0x0000003429097223 */ /* 0x000fe20000000009 */
[----:B------:R-:W-:Y:S01]  /*68c0*/  F2FP.SATFINITE.E5M2.F32.PACK_AB_MERGE_C R105, R11, R6, RZ ;  /* 0x000000060b69723e */ /* 0x000fe200048060ff */
[----:B------:R-:W-:Y:S01]  /*68d0*/  FFMA R10, R41, R49, R10 ;  /* 0x00000031290a7223 */ /* 0x000fe2000000000a */
[----:B------:R-:W-:Y:S01]  /*68e0*/  IADD3 R99, PT, PT, R112, R103, RZ ;  /* 0x0000006770637210 */ /* 0x000fe20007ffe0ff */
[C---:B------:R-:W-:Y:S01]  /*68f0*/  FMUL R15, R38.reuse, R15 ;  /* 0x0000000f260f7220 */ /* 0x040fe20000400000 */
[--C-:B------:R-:W-:Y:S01]  /*6900*/  HADD2.F32 R53, -RZ, R55.reuse.H0_H0 ;  /* 0x20000037ff357230 */ /* 0x100fe20000004100 */
[----:B------:R-:W-:Y:S01]  /*6910*/  F2FP.SATFINITE.E5M2.F32.PACK_AB_MERGE_C R105, R5, R4, R105 ;  /* 0x000000040569723e */ /* 0x000fe20004806069 */
[----:B------:R-:W-:Y:S02]  /*6920*/  HADD2.F32 R58, -RZ, R55.H1_H1 ;  /* 0x30000037ff3a7230 */ /* 0x000fe40000004100 */
[C---:B------:R-:W-:Y:S01]  /*6930*/  FFMA R15, R41.reuse, R54, R15 ;  /* 0x00000036290f7223 */ /* 0x040fe2000000000f */
[C---:B------:R-:W-:Y:S01]  /*6940*/  FFMA R12, R41.reuse, R51, R12 ;  /* 0x00000033290c7223 */ /* 0x040fe2000000000c */
[C---:B------:R-:W-:Y:S01]  /*6950*/  FFMA R13, R41.reuse, R56, R13 ;  /* 0x00000038290d7223 */ /* 0x040fe2000000000d */
[----:B------:R-:W-:Y:S02]  /*6960*/  HADD2.F32 R55, -RZ, R57.H0_H0 ;  /* 0x20000039ff377230 */ /* 0x000fe40000004100 */
[C---:B------:R-:W-:Y:S01]  /*6970*/  FMUL R14, R38.reuse, R18 ;  /* 0x00000012260e7220 */ /* 0x040fe20000400000 */
[C---:B------:R-:W-:Y:S01]  /*6980*/  FMUL R19, R38.reuse, R19 ;  /* 0x0000001326137220 */ /* 0x040fe20000400000 */
[--C-:B------:R-:W-:Y:S02]  /*6990*/  HADD2.F32 R57, -RZ, R59.reuse.H0_H0 ;  /* 0x2000003bff397230 */ /* 0x100fe40000004100 */
[C---:B------:R-:W-:Y:S01]  /*69a0*/  FMUL R18, R38.reuse, R22 ;  /* 0x0000001626127220 */ /* 0x040fe20000400000 */
[C---:B------:R-:W-:Y:S01]  /*69b0*/  FFMA R14, R41.reuse, R53, R14 ;  /* 0x00000035290e7223 */ /* 0x040fe2000000000e */
[----:B------:R-:W-:Y:S02]  /*69c0*/  HADD2.F32 R62, -RZ, R59.H1_H1 ;  /* 0x3000003bff3e7230 */ /* 0x000fe40000004100 */
[C---:B------:R-:W-:Y:S01]  /*69d0*/  FFMA R19, R41.reuse, R58, R19 ;  /* 0x0000003a29137223 */ /* 0x040fe20000000013 */
[----:B------:R-:W-:Y:S02]  /*69e0*/  HADD2.F32 R59, -RZ, R61.H0_H0 ;  /* 0x2000003dff3b7230 */ /* 0x000fe40000004100 */
[C---:B------:R-:W-:Y:S01]  /*69f0*/  FMUL R23, R38.reuse, R23 ;  /* 0x0000001726177220 */ /* 0x040fe20000400000 */
[C---:B------:R-:W-:Y:S01]  /*6a00*/  FFMA R16, R41.reuse, R55, R16 ;  /* 0x0000003729107223 */ /* 0x040fe20000000010 */
[C---:B------:R-:W-:Y:S01]  /*6a10*/  FFMA R17, R41.reuse, R60, R17 ;  /* 0x0000003c29117223 */ /* 0x040fe20000000011 */
[--C-:B------:R-:W-:Y:S02]  /*6a20*/  HADD2.F32 R61, -RZ, R63.reuse.H0_H0 ;  /* 0x2000003fff3d7230 */ /* 0x100fe40000004100 */
[C---:B------:R-:W-:Y:S01]  /*6a30*/  FFMA R18, R41.reuse, R57, R18 ;  /* 0x0000003929127223 */ /* 0x040fe20000000012 */
[----:B------:R-:W-:Y:S02]  /*6a40*/  HADD2.F32 R66, -RZ, R63.H1_H1 ;  /* 0x3000003fff427230 */ /* 0x000fe40000004100 */
[C---:B------:R-:W-:Y:S01]  /*6a50*/  FMUL R22, R38.reuse, R26 ;  /* 0x0000001a26167220 */ /* 0x040fe20000400000 */
[----:B------:R-:W-:Y:S02]  /*6a60*/  HADD2.F32 R63, -RZ, R65.H0_H0 ;  /* 0x20000041ff3f7230 */ /* 0x000fe40000004100 */
[C---:B------:R-:W-:Y:S01]  /*6a70*/  FFMA R23, R41.reuse, R62, R23 ;  /* 0x0000003e29177223 */ /* 0x040fe20000000017 */
[C---:B------:R-:W-:Y:S01]  /*6a80*/  FMUL R27, R38.reuse, R27 ;  /* 0x0000001b261b7220 */ /* 0x040fe20000400000 */
[C---:B------:R-:W-:Y:S01]  /*6a90*/  FFMA R20, R41.reuse, R59, R20 ;  /* 0x0000003b29147223 */ /* 0x040fe20000000014 */
[C---:B------:R-:W-:Y:S01]  /*6aa0*/  FFMA R21, R41.reuse, R64, R21 ;  /* 0x0000004029157223 */ /* 0x040fe20000000015 */
[--C-:B------:R-:W-:Y:S02]  /*6ab0*/  HADD2.F32 R65, -RZ, R67.reuse.H0_H0 ;  /* 0x20000043ff417230 */ /* 0x100fe40000004100 */
[C---:B------:R-:W-:Y:S01]  /*6ac0*/  FFMA R22, R41.reuse, R61, R22 ;  /* 0x0000003d29167223 */ /* 0x040fe20000000016 */
[----:B------:R-:W-:Y:S02]  /*6ad0*/  HADD2.F32 R70, -RZ, R67.H1_H1 ;  /* 0x30000043ff467230 */ /* 0x000fe40000004100 */
[C---:B------:R-:W-:Y:S01]  /*6ae0*/  FMUL R26, R38.reuse, R30 ;  /* 0x0000001e261a7220 */ /* 0x040fe20000400000 */
[--C-:B------:R-:W-:Y:S02]  /*6af0*/  HADD2.F32 R67, -RZ, R40.reuse.H0_H0 ;  /* 0x20000028ff437230 */ /* 0x100fe40000004100 */
[C---:B------:R-:W-:Y:S01]  /*6b00*/  FFMA R27, R41.reuse, R66, R27 ;  /* 0x00000042291b7223 */ /* 0x040fe2000000001b */
[C---:B------:R-:W-:Y:S01]  /*6b10*/  FMUL R31, R38.reuse, R31 ;  /* 0x0000001f261f7220 */ /* 0x040fe20000400000 */
[C---:B------:R-:W-:Y:S01]  /*6b20*/  FFMA R24, R41.reuse, R63, R24 ;  /* 0x0000003f29187223 */ /* 0x040fe20000000018 */
[----:B------:R-:W-:Y:S02]  /*6b30*/  HADD2.F32 R40, -RZ, R40.H1_H1 ;  /* 0x30000028ff287230 */ /* 0x000fe40000004100 */
[C---:B------:R-:W-:Y:S01]  /*6b40*/  FFMA R25, R41.reuse, R68, R25 ;  /* 0x0000004429197223 */ /* 0x040fe20000000019 */
[--C-:B------:R-:W-:Y:S02]  /*6b50*/  HADD2.F32 R69, -RZ, R42.reuse.H0_H0 ;  /* 0x2000002aff457230 */ /* 0x100fe40000004100 */
[C---:B------:R-:W-:Y:S01]  /*6b60*/  FFMA R26, R41.reuse, R65, R26 ;  /* 0x00000041291a7223 */ /* 0x040fe2000000001a */
[----:B------:R-:W-:Y:S02]  /*6b70*/  HADD2.F32 R42, -RZ, R42.H1_H1 ;  /* 0x3000002aff2a7230 */ /* 0x000fe40000004100 */
[C---:B------:R-:W-:Y:S01]  /*6b80*/  FMUL R30, R38.reuse, R34 ;  /* 0x00000022261e7220 */ /* 0x040fe20000400000 */
[----:B------:R-:W-:Y:S01]  /*6b90*/  FFMA R31, R41, R70, R31 ;  /* 0x00000046291f7223 */ /* 0x000fe2000000001f */
[----:B------:R-:W-:Y:S01]  /*6ba0*/  FMUL R35, R38, R35 ;  /* 0x0000002326237220 */ /* 0x000fe20000400000 */
[----:B------:R-:W-:Y:S01]  /*6bb0*/  F2FP.SATFINITE.E5M2.F32.PACK_AB_MERGE_C R106, R15, R10, RZ ;  /* 0x0000000a0f6a723e */ /* 0x000fe200048060ff */
[----:B------:R-:W-:Y:S01]  /*6bc0*/  FFMA R28, R41, R67, R28 ;  /* 0x00000043291c7223 */ /* 0x000fe2000000001c */
[----:B------:R-:W-:Y:S01]  /*6bd0*/  F2FP.SATFINITE.E5M2.F32.PACK_AB_MERGE_C R107, R19, R14, RZ ;  /* 0x0000000e136b723e */ /* 0x000fe200048060ff */
[C---:B------:R-:W-:Y:S01]  /*6be0*/  FFMA R29, R41.reuse, R40, R29 ;  /* 0x00000028291d7223 */ /* 0x040fe2000000001d */
[C---:B------:R-:W-:Y:S01]  /*6bf0*/  FFMA R30, R41.reuse, R69, R30 ;  /* 0x00000045291e7223 */ /* 0x040fe2000000001e */
[----:B------:R-:W-:Y:S01]  /*6c00*/  FFMA R35, R41, R42, R35 ;  /* 0x0000002a29237223 */ /* 0x000fe20000000023 */
[----:B------:R-:W-:Y:S02]  /*6c10*/  F2FP.SATFINITE.E5M2.F32.PACK_AB_MERGE_C R106, R9, R8, R106 ;  /* 0x00000008096a723e */ /* 0x000fe4000480606a */
[----:B------:R-:W-:Y:S02]  /*6c20*/  F2FP.SATFINITE.E5M2.F32.PACK_AB_MERGE_C R107, R13, R12, R107 ;  /* 0x0000000c0d6b723e */ /* 0x000fe4000480606b */
[----:B------:R-:W-:Y:S02]  /*6c30*/  F2FP.SATFINITE.E5M2.F32.PACK_AB_MERGE_C R108, R23, R18, RZ ;  /* 0x00000012176c723e */ /* 0x000fe400048060ff */
[----:B------:R-:W-:Y:S01]  /*6c40*/  F2FP.SATFINITE.E5M2.F32.PACK_AB_MERGE_C R109, R27, R22, RZ ;  /* 0x000000161b6d723e */ /* 0x000fe200048060ff */
[----:B------:R1:W-:Y:S01]  /*6c50*/  STS.128 [R84+UR44+0x4200], R104 ;  /* 0x0042006854007988 */ /* 0x0003e20008000c2c */
[----:B------:R-:W-:Y:S02]  /*6c60*/  F2FP.SATFINITE.E5M2.F32.PACK_AB_MERGE_C R113, R31, R26, RZ ;  /* 0x0000001a1f71723e */ /* 0x000fe400048060ff */
[----:B------:R-:W-:Y:S02]  /*6c70*/  F2FP.SATFINITE.E5M2.F32.PACK_AB_MERGE_C R114, R35, R30, RZ ;  /* 0x0000001e2372723e */ /* 0x000fe400048060ff */
[----:B------:R-:W-:Y:S02]  /*6c80*/  F2FP.SATFINITE.E5M2.F32.PACK_AB_MERGE_C R108, R17, R16, R108 ;  /* 0x00000010116c723e */ /* 0x000fe4000480606c */
[----:B------:R-:W-:Y:S02]  /*6c90*/  F2FP.SATFINITE.E5M2.F32.PACK_AB_MERGE_C R109, R21, R20, R109 ;  /* 0x00000014156d723e */ /* 0x000fe4000480606d */
[----:B------:R-:W-:Y:S02]  /*6ca0*/  F2FP.SATFINITE.E5M2.F32.PACK_AB_MERGE_C R110, R25, R24, R113 ;  /* 0x00000018196e723e */ /* 0x000fe40004806071 */
[----:B------:R-:W-:Y:S02]  /*6cb0*/  F2FP.SATFINITE.E5M2.F32.PACK_AB_MERGE_C R111, R29, R28, R114 ;  /* 0x0000001c1d6f723e */ /* 0x000fe40004806072 */
[----:B------:R-:W-:Y:S02]  /*6cc0*/  LEA R112, R93, UR44, 0x3 ;  /* 0x0000002c5d707c11 */ /* 0x000fe4000f8e18ff */
[----:B------:R-:W-:Y:S01]  /*6cd0*/  @P6 SHF.L.U32 R113, R91, 0x1f, RZ ;  /* 0x0000001f5b716819 */ /* 0x000fe200000006ff */
[----:B------:R1:W-:Y:S01]  /*6ce0*/  STS.128 [R99+0x4210], R108 ;  /* 0x0042106c63007388 */ /* 0x0003e20000000c00 */
[----:B------:R-:W-:Y:S01]  /*6cf0*/  @!PT LDS RZ, [RZ] ;  /* 0x00000000fffff984 */ /* 0x000fe20000000800 */
[----:B------:R-:W-:Y:S01]  /*6d00*/  @!PT LDS RZ, [RZ] ;  /* 0x00000000fffff984 */ /* 0x000fe20000000800 */
[----:B------:R-:W-:Y:S01]  /*6d10*/  @!PT LDS RZ, [RZ] ;  /* 0x00000000fffff984 */ /* 0x000fe20000000800 */
[----:B------:R-:W-:Y:S01]  /*6d20*/  @!PT LDS RZ, [RZ] ;  /* 0x00000000fffff984 */ /* 0x000fe20000000800 */
[----:B------:R2:W-:Y:S07]  /*6d30*/  MEMBAR.ALL.CTA ;  /* 0x0000000000007992 */ /* 0x0005ee0000008000 */
[----:B--2---:R-:W2:Y:S02]  /*6d40*/  FENCE.VIEW.ASYNC.S ;  /* 0x00000000000073c6 */ /* 0x004ea40000000000 */
[----:B--2---:R-:W-:Y:S06]  /*6d50*/  BAR.SYNC.DEFER_BLOCKING 0x1, 0x80 ;  /* 0x0042000000007b1d */ /* 0x004fec0000010000 */
[----:B------:R-:W-:Y:S05]  /*6d60*/  @P0 BRA `(.L_x_106) ;  /* 0x0000000000280947 */ /* 0x000fea0003800000 */
[----:B------:R-:W-:Y:S01]  /*6d70*/  UIADD3 UR4, UPT, UPT, UR44, 0x4200, URZ ;  /* 0x000042002c047890 */ /* 0x000fe2000fffe0ff */
[----:B------:R-:W-:Y:S05]  /*6d80*/  UMOV UR51, UR36 ;  /* 0x0000002400337c82 */ /* 0x000fea0008000000 */
[----:B------:R-:W-:Y:S01]  /*6d90*/  MOV R96, UR4 ;  /* 0x0000000400607c02 */ /* 0x000fe20008000f00 */
[----:B------:R-:W-:Y:S03]  /*6da0*/  UIADD3 UR4, UP0, UPT, UR62, 0x680, URZ ;  /* 0x000006803e047890 */ /* 0x000fe6000ff1e0ff */
[----:B------:R-:W-:Y:S01]  /*6db0*/  R2UR UR48, R96 ;  /* 0x00000000603072ca */ /* 0x000fe200000e0000 */
[----:B------:R-:W-:Y:S11]  /*6dc0*/  UIADD3.X UR5, UPT, UPT, URZ, UR63, URZ, UP0, !UPT ;  /* 0x0000003fff057290 */ /* 0x000ff600087fe4ff */
[----:B------:R-:W-:Y:S01]  /*6dd0*/  @!UPT UIADD3 URZ, UPT, UPT, URZ, URZ, URZ ;  /* 0x000000fffffff290 */ /* 0x000fe2000fffe0ff */
[----:B------:R2:W-:Y:S01]  /*6de0*/  UTMASTG.3D [UR48], [UR4] ;  /* 0x00000030040073b5 */ /* 0x0005e20008010000 */
[----:B------:R0:W-:Y:S01]  /*6df0*/  UTMACMDFLUSH ;  /* 0x00000000000079b7 */ /* 0x0001e20000000000 */
[----:B--2---:R-:W-:Y:S04]  /*6e00*/  DEPBAR.LE SB0, 0x1 ;  /* 0x000080400000791a */ /* 0x004fe80000000000 */
.L_x_106:
[----:B------:R-:W-:Y:S05]  /*6e10*/  BSYNC.RECONVERGENT B0 ;  /* 0x0000000000007941 */ /* 0x000fea0003800200 */
.L_x_105:
[----:B------:R-:W-:Y:S06]  /*6e20*/  BAR.SYNC.DEFER_BLOCKING 0x1, 0x80 ;  /* 0x0042000000007b1d */ /* 0x000fec0000010000 */
[----:B------:R-:W2:Y:S01]  /*6e30*/  @P6 SYNCS.PHASECHK.TRANS64.TRYWAIT P0, [R112+URZ+0x40], R113 ;  /* 0x00004071700065a7 */ /* 0x000ea200080011ff */
[----:B------:R-:W-:Y:S01]  /*6e40*/  BSSY B1, `(.L_x_107) ;  /* 0x0000020000017945 */ /* 0x000fe20003800000 */
[----:B--2---:R-:W-:Y:S03]  /*6e50*/  @P6 SEL R100, RZ, 0x1, !P0 ;  /* 0x00000001ff646807 */ /* 0x004fe60004000000 */
[----:B------:R-:W-:Y:S05]  /*6e60*/  @!P6 BRA `(.L_x_108) ;  /* 0x000000000074e947 */ /* 0x000fea0003800000 */
[----:B------:R-:W-:Y:S01]  /*6e70*/  ISETP.NE.AND P1, PT, R101, RZ, PT ;  /* 0x000000ff6500720c */ /* 0x000fe20003f25270 */
[----:B------:R-:W2:Y:S01]  /*6e80*/  S2R R0, SR_CgaCtaId ;  /* 0x0000000000007919 */ /* 0x000ea20000008800 */
[----:B------:R-:W-:Y:S01]  /*6e90*/  ISETP.NE.AND P0, PT, R100, RZ, PT ;  /* 0x000000ff6400720c */ /* 0x000fe20003f05270 */
[----:B------:R-:W-:Y:S10]  /*6ea0*/  BSSY B0, `(.L_x_109) ;  /* 0x0000008000007945 */ /* 0x000ff40003800000 */
[----:B------:R-:W-:Y:S05]  /*6eb0*/  @P1 IMAD R2, R93, 0x1000, R84 ;  /* 0x000010005d021824 */ /* 0x000fea00078e0254 */
[----:B------:R-:W-:Y:S05]  /*6ec0*/  @P1 IADD3 R4, PT, PT, R2, UR44, RZ ;  /* 0x0000002c02041c10 */ /* 0x000fea000fffe0ff */
[----:B------:R-:W-:Y:S01]  /*6ed0*/  @P1 IMAD.IADD R4, R4, 0x1, R103 ;  /* 0x0000000104041824 */ /* 0x000fe200078e0267 */
[----:B------:R-:W-:Y:S06]  /*6ee0*/  @P0 BRA `(.L_x_110) ;  /* 0x00000000000c0947 */ /* 0x000fec0003800000 */
[----:B------:R-:W-:Y:S04]  /*6ef0*/  SHF.L.U32 R3, R91, 0x1f, RZ ;  /* 0x0000001f5b037819 */ /* 0x000fe800000006ff */
[----:B------:R-:W3:Y:S02]  /*6f00*/  SYNCS.PHASECHK.TRANS64.TRYWAIT P0, [R112+URZ+0x40], R3 ;  /* 0x00004003700075a7 */ /* 0x000ee400080011ff */
[----:B---3--:R-:W-:Y:S05]  /*6f10*/  @!P0 BRA `(.L_x_111) ;  /* 0x0000003000c48947 */ /* 0x008fea0003800000 */
.L_x_110:
[----:B------:R-:W-:Y:S05]  /*6f20*/  BSYNC B0 ;  /* 0x0000000000007941 */ /* 0x000fea0003800000 */
.L_x_109:
[----:B------:R-:W-:Y:S01]  /*6f30*/  ISETP.NE.AND P0, PT, R101, RZ, PT ;  /* 0x000000ff6500720c */ /* 0x000fe20003f05270 */
[----:B---3--:R-:W-:Y:S02]  /*6f40*/  VIADD R3, R112, 0x60 ;  /* 0x0000006070037836 */ /* 0x008fe40000000000 */
[----:B------:R-:W-:Y:S03]  /*6f50*/  VIADD R93, R93, 0x1 ;  /* 0x000000015d5d7836 */ /* 0x000fe60000000000 */
[----:B--2---:R-:W-:Y:S07]  /*6f60*/  PRMT R0, R0, 0x654, R3 ;  /* 0x0000065400007816 */ /* 0x004fee0000000003 */
[----:B------:R2:W3:Y:S04]  /*6f70*/  @P0 LDS.128 R72, [R2+UR44+0x200] ;  /* 0x0002002c02480984 */ /* 0x0004e80008000c00 */
[----:B------:R2:W4:Y:S01]  /*6f80*/  @P0 LDS.128 R76, [R4+0x210] ;  /* 0x00021000044c0984 */ /* 0x0005220000000c00 */
        /* <DEDUP_REMOVED lines=10> */
[----:B--23--:R-:W-:Y:S02]  /*7030*/  LOP3.LUT R91, R91, R0, RZ, 0x3c, !PT ;  /* 0x000000005b5b7212 */ /* 0x00cfe400078e3cff */
.L_x_108:
[----:B------:R-:W-:Y:S05]  /*7040*/  BSYNC B1 ;  /* 0x0000000000017941 */ /* 0x000fea0003800000 */
.L_x_107:
[----:B------:R-:W-:Y:S05]  /*7050*/  VIADD R3, R39, 0x40 ;  /* 0x0000004027037836 */ /* 0x000fea0000000000 */
[----:B------:R-:W-:Y:S04]  /*7060*/  SHF.R.U32.HI R3, RZ, 0x15, R3 ;  /* 0x00000015ff037819 */ /* 0x000fe80000011603 */
[----:B------:R-:W-:Y:S11]  /*7070*/  LOP3.LUT P0, RZ, R3, 0x3, R86, 0x48, !PT ;  /* 0x0000000303ff7812 */ /* 0x000ff60007804856 */
[----:B------:R-:W-:Y:S02]  /*7080*/  @!UPT UIADD3 URZ, UPT, UPT, URZ, URZ, URZ ;  /* 0x000000fffffff290 */ /* 0x000fe4000fffe0ff */
[----:B------:R-:W-:Y:S05]  /*7090*/  @!P0 BRA `(.L_x_112) ;  /* 0x0000000000408947 */ /* 0x000fea0003800000 */
[----:B------:R-:W2:Y:S01]  /*70a0*/  LDCU.64 UR8, c[0x4][0x78] ;  /* 0x01000f00ff0877ac */ /* 0x000ea20008000a00 */
[----:B------:R-:W-:Y:S01]  /*70b0*/  MOV R3, 0x0 ;  /* 0x0000000000037802 */ /* 0x000fe20000000f00 */
[----:B------:R-:W-:Y:S02]  /*70c0*/  HFMA2 R12, -RZ, RZ, 0, 5.9604644775390625e-08 ;  /* 0x00000001ff0c7431 */ /* 0x000fe400000001ff */
[----:B------:R-:W-:Y:S02]  /*70d0*/  IMAD.MOV.U32 R8, RZ, RZ, 0x192 ;  /* 0x00000192ff087424 */ /* 0x000fe400078e00ff */
[----:B------:R-:W-:Y:S01]  /*70e0*/  IMAD.MOV.U32 R13, RZ, RZ, RZ ;  /* 0x000000ffff0d7224 */ /* 0x000fe200078e00ff */
[----:B------:R-:W3:Y:S01]  /*70f0*/  LDCU.64 UR6, c[0x4][0x80] ;  /* 0x01001000ff0677ac */ /* 0x000ee20008000a00 */
[----:B------:R-:W1:Y:S01]  /*7100*/  LDC.64 R2, c[0x4][R3] ;  /* 0x0100000003027b82 */ /* 0x000e620000000a00 */
[----:B------:R-:W5:Y:S01]  /*7110*/  LDCU.64 UR4, c[0x4][0x18] ;  /* 0x01000300ff0477ac */ /* 0x000f620008000a00 */
[----:B--2---:R-:W-:Y:S01]  /*7120*/  MOV R5, UR9 ;  /* 0x0000000900057c02 */ /* 0x004fe20008000f00 */
[----:B------:R-:W-:Y:S01]  /*7130*/  IMAD.U32 R4, RZ, RZ, UR8 ;  /* 0x00000008ff047e24 */ /* 0x000fe2000f8e00ff */
[----:B---3--:R-:W-:Y:S01]  /*7140*/  MOV R7, UR7 ;  /* 0x0000000700077c02 */ /* 0x008fe20008000f00 */
[----:B------:R-:W-:Y:S01]  /*7150*/  IMAD.U32 R6, RZ, RZ, UR6 ;  /* 0x00000006ff067e24 */ /* 0x000fe2000f8e00ff */
[----:B-----5:R-:W-:Y:S01]  /*7160*/  MOV R11, UR5 ;  /* 0x00000005000b7c02 */ /* 0x020fe20008000f00 */
[----:B------:R-:W-:Y:S02]  /*7170*/  IMAD.U32 R10, RZ, RZ, UR4 ;  /* 0x00000004ff0a7e24 */ /* 0x000fe4000f8e00ff */
[----:B------:R-:W-:Y:S07]  /*7180*/  LEPC R20, `(.L_x_112) ;  /* 0x000000001014794e */ /* 0x000fee0000000000 */
[----:B-1--4-:R-:W-:Y:S05]  /*7190*/  CALL.ABS.NOINC R2 ;  /* 0x0000000002007343 */ /* 0x012fea0003c00000 */
.L_x_112:
        /* <DEDUP_REMOVED lines=14> */
[----:B------:R-:W-:Y:S01]  /*7280*/  F2FP.F16.E5M2.UNPACK_B R54, R75 ;  /* 0x0000004bff36723e */ /* 0x000fe200020004ff */
[----:B------:R-:W-:Y:S01]  /*7290*/  LDTM.16dp32bit_t0_t15.x32 R4, tmem[UR4+0x40] ;  /* 0x00004004000479ee */ /* 0x000fe20008a80000 */
[----:B------:R-:W2:Y:S01]  /*72a0*/  LDTM.16dp32bit_t16_t31.x32 R4, tmem[UR4+0x60] ;  /* 0x00006004000479ee */ /* 0x000ea20008aa0000 */
[----:B------:R-:W-:Y:S01]  /*72b0*/  HADD2.F32 R46, -RZ, R46.H1_H1 ;  /* 0x3000002eff2e7230 */ /* 0x000fe20000004100 */
[----:B----4-:R-:W-:Y:S01]  /*72c0*/  F2FP.F16.E5M2.UNPACK_B R58, R76 ;  /* 0x0000004cff3a723e */ /* 0x010fe200020004ff */
[--C-:B------:R-:W-:Y:S01]  /*72d0*/  HADD2.F32 R49, -RZ, R50.reuse.H0_H0 ;  /* 0x20000032ff317230 */ /* 0x100fe20000004100 */
[----:B------:R-:W-:Y:S01]  /*72e0*/  F2FP.F16.E5M2.UNPACK_B R62, R77 ;  /* 0x0000004dff3e723e */ /* 0x000fe200020004ff */
[----:B------:R-:W-:Y:S01]  /*72f0*/  HADD2.F32 R50, -RZ, R50.H1_H1 ;  /* 0x30000032ff327230 */ /* 0x000fe20000004100 */
[----:B------:R-:W-:Y:S01]  /*7300*/  F2FP.F16.E5M2.UNPACK_B R66, R78 ;  /* 0x0000004eff42723e */ /* 0x000fe200020004ff */
[--C-:B------:R-:W-:Y:S01]  /*7310*/  HADD2.F32 R53, -RZ, R54.reuse.H0_H0 ;  /* 0x20000036ff357230 */ /* 0x100fe20000004100 */
[----:B------:R-:W-:Y:S01]  /*7320*/  F2FP.F16.E5M2.UNPACK_B R70, R79 ;  /* 0x0000004fff46723e */ /* 0x000fe200020004ff */
[----:B------:R-:W-:Y:S01]  /*7330*/  HADD2.F32 R54, -RZ, R54.H1_H1 ;  /* 0x30000036ff367230 */ /* 0x000fe20000004100 */
[----:B------:R-:W-:Y:S01]  /*7340*/  F2FP.F16.E5M2.UNPACK_B R56, R75.H1 ;  /* 0x0000004bff38723e */ /* 0x000fe200030004ff */
[--C-:B------:R-:W-:Y:S01]  /*7350*/  HADD2.F32 R57, -RZ, R58.reuse.H0_H0 ;  /* 0x2000003aff397230 */ /* 0x100fe20000004100 */
[----:B------:R-:W-:Y:S01]  /*7360*/  F2FP.F16.E5M2.UNPACK_B R60, R76.H1 ;  /* 0x0000004cff3c723e */ /* 0x000fe200030004ff */
[----:B------:R-:W-:Y:S01]  /*7370*/  HADD2.F32 R58, -RZ, R58.H1_H1 ;  /* 0x3000003aff3a7230 */ /* 0x000fe20000004100 */
[----:B------:R-:W-:Y:S01]  /*7380*/  F2FP.F16.E5M2.UNPACK_B R64, R77.H1 ;  /* 0x0000004dff40723e */ /* 0x000fe200030004ff */
[--C-:B------:R-:W-:Y:S01]  /*7390*/  HADD2.F32 R61, -RZ, R62.reuse.H0_H0 ;  /* 0x2000003eff3d7230 */ /* 0x100fe20000004100 */
[----:B------:R-:W-:Y:S01]  /*73a0*/  F2FP.F16.E5M2.UNPACK_B R68, R78.H1 ;  /* 0x0000004eff44723e */ /* 0x000fe200030004ff */
[----:B------:R-:W-:Y:S01]  /*73b0*/  HADD2.F32 R62, -RZ, R62.H1_H1 ;  /* 0x3000003eff3e7230 */ /* 0x000fe20000004100 */
[----:B------:R-:W-:Y:S01]  /*73c0*/  ISETP.NE.AND P0, PT, R97, RZ, PT ;  /* 0x000000ff6100720c */ /* 0x000fe20003f05270 */
[--C-:B------:R-:W-:Y:S01]  /*73d0*/  HADD2.F32 R65, -RZ, R66.reuse.H0_H0 ;  /* 0x20000042ff417230 */ /* 0x100fe20000004100 */
[----:B------:R-:W-:Y:S01]  /*73e0*/  ISETP.NE.AND P6, PT, R102, RZ, PT ;  /* 0x000000ff6600720c */ /* 0x000fe20003fc5270 */
[----:B------:R-:W-:Y:S02]  /*73f0*/  HADD2.F32 R66, -RZ, R66.H1_H1 ;  /* 0x30000042ff427230 */ /* 0x000fe40000004100 */
[--C-:B------:R-:W-:Y:S02]  /*7400*/  HADD2.F32 R69, -RZ, R70.reuse.H0_H0 ;  /* 0x20000046ff457230 */ /* 0x100fe40000004100 */
[C---:B--2---:R-:W-:Y:S01]  /*7410*/  FMUL R0, R38.reuse, R4 ;  /* 0x0000000426007220 */ /* 0x044fe20000400000 */
[C---:B------:R-:W-:Y:S01]  /*7420*/  FMUL R2, R38.reuse, R5 ;  /* 0x0000000526027220 */ /* 0x040fe20000400000 */
[C---:B------:R-:W-:Y:S01]  /*7430*/  FMUL R4, R38.reuse, R8 ;  /* 0x0000000826047220 */ /* 0x040fe20000400000 */
[C---:B------:R-:W-:Y:S01]  /*7440*/  FMUL R5, R38.reuse, R9 ;  /* 0x0000000926057220 */ /* 0x040fe20000400000 */
[C---:B------:R-:W-:Y:S01]  /*7450*/  FFMA R0, R41.reuse, R40, R0 ;  /* 0x0000002829007223 */ /* 0x040fe20000000000 */
[C---:B------:R-:W-:Y:S01]  /*7460*/  FFMA R2, R41.reuse, R43, R2 ;  /* 0x0000002b29027223 */ /* 0x040fe20000000002 */
        /* <DEDUP_REMOVED lines=10> */
[----:B------:R-:W-:Y:S02]  /*7510*/  HADD2.F32 R70, -RZ, R70.H1_H1 ;  /* 0x30000046ff467230 */ /* 0x000fe40000004100 */
[C---:B------:R-:W-:Y:S01]  /*7520*/  FMUL R28, R38.reuse, R32 ;  /* 0x00000020261c7220 */ /* 0x040fe20000400000 */
[C---:B------:R-:W-:Y:S01]  /*7530*/  FMUL R29, R38.reuse, R33 ;  /* 0x00000021261d7220 */ /* 0x040fe20000400000 */
[C---:B------:R-:W-:Y:S01]  /*7540*/  FMUL R3, R38.reuse, R6 ;  /* 0x0000000626037220 */ /* 0x040fe20000400000 */
[C---:B------:R-:W-:Y:S01]  /*7550*/  FMUL R7, R38.reuse, R7 ;  /* 0x0000000726077220 */ /* 0x040fe20000400000 */
[--C-:B------:R-:W-:Y:S02]  /*7560*/  HADD2.F32 R47, -RZ, R48.reuse.H0_H0 ;  /* 0x20000030ff2f7230 */ /* 0x100fe40000004100 */
[C---:B------:R-:W-:Y:S01]  /*7570*/  FMUL R6, R38.reuse, R10 ;  /* 0x0000000a26067220 */ /* 0x040fe20000400000 */
[C---:B------:R-:W-:Y:S01]  /*7580*/  FFMA R3, R41.reuse, R42, R3 ;  /* 0x0000002a29037223 */ /* 0x040fe20000000003 */
[----:B------:R-:W-:Y:S02]  /*7590*/  HADD2.F32 R48, -RZ, R48.H1_H1 ;  /* 0x30000030ff307230 */ /* 0x000fe40000004100 */
[C---:B------:R-:W-:Y:S01]  /*75a0*/  FFMA R7, R41.reuse, R44, R7 ;  /* 0x0000002c29077223 */ /* 0x040fe20000000007 */
[C---:B------:R-:W-:Y:S01]  /*75b0*/  FFMA R4, R41.reuse, R45, R4 ;  /* 0x0000002d29047223 */ /* 0x040fe20000000004 */
[C---:B------:R-:W-:Y:S01]  /*75c0*/  FFMA R5, R41.reuse, R46, R5 ;  /* 0x0000002e29057223 */ /* 0x040fe20000000005 */
[----:B------:R-:W-:Y:S01]  /*75d0*/  FFMA R6, R41, R47, R6 ;  /* 0x0000002f29067223 */ /* 0x000fe20000000006 */
[----:B------:R-:W-:Y:S01]  /*75e0*/  FMUL R11, R38, R11 ;  /* 0x0000000b260b7220 */ /* 0x000fe20000400000 */
[----:B------:R-:W-:Y:S01]  /*75f0*/  F2FP.F16.E5M2.UNPACK_B R40, R79.H1 ;  /* 0x0000004fff28723e */ /* 0x000fe200030004ff */
[--C-:B------:R-:W-:Y:S01]  /*7600*/  HADD2.F32 R51, -RZ, R52.reuse.H0_H0 ;  /* 0x20000034ff337230 */ /* 0x100fe20000004100 */
[----:B-1----:R-:W-:Y:S01]  /*7610*/  F2FP.SATFINITE.E5M2.F32.PACK_AB_MERGE_C R105, R7, R3, RZ ;  /* 0x000000030769723e */ /* 0x002fe200048060ff */
[C---:B------:R-:W-:Y:S01]  /*7620*/  FFMA R11, R41.reuse, R48, R11 ;  /* 0x00000030290b7223 */ /* 0x040fe2000000000b */
[C---:B------:R-:W-:Y:S01]  /*7630*/  FFMA R8, R41.reuse, R49, R8 ;  /* 0x0000003129087223 */ /* 0x040fe20000000008 */
[----:B------:R-:W-:Y:S01]  /*7640*/  FFMA R9, R41, R50, R9 ;  /* 0x0000003229097223 */ /* 0x000fe20000000009 */
[----:B------:R-:W-:Y:S01]  /*7650*/  F2FP.SATFINITE.E5M2.F32.PACK_AB_MERGE_C R104, R2, R0, R105 ;  /* 0x000000000268723e */ /* 0x000fe20004806069 */
[----:B------:R-:W-:Y:S01]  /*7660*/  HADD2.F32 R52, -RZ, R52.H1_H1 ;  /* 0x30000034ff347230 */ /* 0x000fe20000004100 */
[----:B------:R-:W-:Y:S01]  /*7670*/  F2FP.SATFINITE.E5M2.F32.PACK_AB_MERGE_C R106, R11, R6, RZ ;  /* 0x000000060b6a723e */ /* 0x000fe200048060ff */
[C---:B------:R-:W-:Y:S01]  /*7680*/  FMUL R10, R38.reuse, R14 ;  /* 0x0000000e260a7220 */ /* 0x040fe20000400000 */
[C---:B------:R-:W-:Y:S01]  /*7690*/  FMUL R15, R38.reuse, R15 ;  /* 0x0000000f260f7220 */ /* 0x040fe20000400000 */
[--C-:B------:R-:W-:Y:S01]  /*76a0*/  HADD2.F32 R55, -RZ, R56.reuse.H0_H0 ;  /* 0x20000038ff377230 */ /* 0x100fe20000004100 */
[----:B------:R-:W-:Y:S01]  /*76b0*/  F2FP.SATFINITE.E5M2.F32.PACK_AB_MERGE_C R105, R5, R4, R106 ;  /* 0x000000040569723e */ /* 0x000fe2000480606a */
[C---:B------:R-:W-:Y:S01]  /*76c0*/  FFMA R10, R41.reuse, R51, R10 ;  /* 0x00000033290a7223 */ /* 0x040fe2000000000a */
[C---:B------:R-:W-:Y:S01]  /*76d0*/  FFMA R15, R41.reuse, R52, R15 ;  /* 0x00000034290f7223 */ /* 0x040fe2000000000f */
[C---:B------:R-:W-:Y:S01]  /*76e0*/  FFMA R12, R41.reuse, R53, R12 ;  /* 0x00000035290c7223 */ /* 0x040fe2000000000c */
[C---:B------:R-:W-:Y:S01]  /*76f0*/  FFMA R13, R41.reuse, R54, R13 ;  /* 0x00000036290d7223 */ /* 0x040fe2000000000d */
[----:B------:R-:W-:Y:S02]  /*7700*/  HADD2.F32 R56, -RZ, R56.H1_H1 ;  /* 0x30000038ff387230 */ /* 0x000fe40000004100 */
[C---:B------:R-:W-:Y:S01]  /*7710*/  FMUL R14, R38.reuse, R18 ;  /* 0x00000012260e7220 */ /* 0x040fe20000400000 */
[C---:B------:R-:W-:Y:S01]  /*7720*/  FMUL R19, R38.reuse, R19 ;  /* 0x0000001326137220 */ /* 0x040fe20000400000 */
[--C-:B------:R-:W-:Y:S02]  /*7730*/  HADD2.F32 R59, -RZ, R60.reuse.H0_H0 ;  /* 0x2000003cff3b7230 */ /* 0x100fe40000004100 */
[C---:B------:R-:W-:Y:S01]  /*7740*/  FMUL R18, R38.reuse, R22 ;  /* 0x0000001626127220 */ /* 0x040fe20000400000 */
[C---:B------:R-:W-:Y:S01]  /*7750*/  FFMA R14, R41.reuse, R55, R14 ;  /* 0x00000037290e7223 */ /* 0x040fe2000000000e */
[----:B------:R-:W-:Y:S02]  /*7760*/  HADD2.F32 R60, -RZ, R60.H1_H1 ;  /* 0x3000003cff3c7230 */ /* 0x000fe40000004100 */
        /* <DEDUP_REMOVED lines=8> */
[C---:B------:R-:W-:Y:S01]  /*77f0*/  FFMA R23, R41.reuse, R60, R23 ;  /* 0x0000003c29177223 */ /* 0x040fe20000000017 */
[C---:B------:R-:W-:Y:S01]  /*7800*/  FMUL R27, R38.reuse, R27 ;  /* 0x0000001b261b7220 */ /* 0x040fe20000400000 */
[C---:B------:R-:W-:Y:S01]  /*7810*/  FFMA R20, R41.reuse, R61, R20 ;  /* 0x0000003d29147223 */ /* 0x040fe20000000014 */
[C---:B------:R-:W-:Y:S01]  /*7820*/  FFMA R21, R41.reuse, R62, R21 ;  /* 0x0000003e29157223 */ /* 0x040fe20000000015 */
[--C-:B------:R-:W-:Y:S02]  /*7830*/  HADD2.F32 R67, -RZ, R68.reuse.H0_H0 ;  /* 0x20000044ff437230 */ /* 0x100fe40000004100 */
[----:B------:R-:W-:Y:S01]  /*7840*/  FFMA R22, R41, R63, R22 ;  /* 0x0000003f29167223 */ /* 0x000fe20000000016 */
[----:B------:R-:W-:Y:S02]  /*7850*/  HADD2.F32 R68, -RZ, R68.H1_H1 ;  /* 0x30000044ff447230 */ /* 0x000fe40000004100 */
[C---:B------:R-:W-:Y:S01]  /*7860*/  FMUL R26, R38.reuse, R30 ;  /* 0x0000001e261a7220 */ /* 0x040fe20000400000 */
[----:B------:R-:W-:Y:S01]  /*7870*/  F2FP.SATFINITE.E5M2.F32.PACK_AB_MERGE_C R107, R15, R10, RZ ;  /* 0x0000000a0f6b723e */ /* 0x000fe200048060ff */
        /* <DEDUP_REMOVED lines=8> */
[----:B------:R-:W-:Y:S01]  /*7900*/  F2FP.SATFINITE.E5M2.F32.PACK_AB_MERGE_C R106, R9, R8, R107 ;  /* 0x00000008096a723e */ /* 0x000fe2000480606b */
[----:B------:R-:W-:Y:S01]  /*7910*/  FFMA R31, R41, R68, R31 ;  /* 0x00000044291f7223 */ /* 0x000fe2000000001f */
[----:B------:R-:W-:Y:S01]  /*7920*/  FMUL R35, R38, R35 ;  /* 0x0000002326237220 */ /* 0x000fe20000400000 */
[----:B------:R-:W-:Y:S01]  /*7930*/  F2FP.SATFINITE.E5M2.F32.PACK_AB_MERGE_C R107, R19, R14, RZ ;  /* 0x0000000e136b723e */ /* 0x000fe200048060ff */
[C---:B------:R-:W-:Y:S01]  /*7940*/  FFMA R28, R41.reuse, R69, R28 ;  /* 0x00000045291c7223 */ /* 0x040fe2000000001c */
[C---:B------:R-:W-:Y:S01]  /*7950*/  FFMA R29, R41.reuse, R70, R29 ;  /* 0x00000046291d7223 */ /* 0x040fe2000000001d */
[C---:B------:R-:W-:Y:S01]  /*7960*/  FFMA R30, R41.reuse, R43, R30 ;  /* 0x0000002b291e7223 */ /* 0x040fe2000000001e */
[----:B------:R-:W-:Y:S01]  /*7970*/  FFMA R35, R41, R40, R35 ;  /* 0x0000002829237223 */ /* 0x000fe20000000023 */
        /* <DEDUP_REMOVED lines=21> */
[----:B------:R-:W-:Y:S02]  /*7ad0*/  UIADD3 UR4, UP0, UPT, UR62, 0x680, URZ ;  /* 0x000006803e047890 */ /* 0x000fe4000ff1e0ff */
[----:B------:R-:W-:Y:S02]  /*7ae0*/  UIADD3 UR9, UPT, UPT, UR49, 0x40, URZ ;  /* 0x0000004031097890 */ /* 0x000fe4000fffe0ff */
[----:B------:R-:W-:Y:S02]  /*7af0*/  UIADD3 UR8, UPT, UPT, UR44, 0x5200, URZ ;  /* 0x000052002c087890 */ /* 0x000fe4000fffe0ff */
[----:B------:R-:W-:Y:S01]  /*7b00*/  UIADD3.X UR5, UPT, UPT, URZ, UR63, URZ, UP0, !UPT ;  /* 0x0000003fff057290 */ /* 0x000fe200087fe4ff */
[----:B------:R-:W-:Y:S01]  /*7b10*/  UMOV UR10, UR50 ;  /* 0x00000032000a7c82 */ /* 0x000fe20008000000 */
[----:B------:R-:W-:Y:S07]  /*7b20*/  UMOV UR11, UR36 ;  /* 0x00000024000b7c82 */ /* 0x000fee0008000000 */
[----:B------:R2:W-:Y:S01]  /*7b30*/  UTMASTG.3D [UR8], [UR4] ;  /* 0x00000008040073b5 */ /* 0x0005e20008010000 */
[----:B------:R0:W-:Y:S01]  /*7b40*/  UTMACMDFLUSH ;  /* 0x00000000000079b7 */ /* 0x0001e20000000000 */
[----:B--2---:R-:W-:Y:S04]  /*7b50*/  DEPBAR.LE SB0, 0x1 ;  /* 0x000080400000791a */ /* 0x004fe80000000000 */
.L_x_114:
[----:B------:R-:W-:Y:S05]  /*7b60*/  BSYNC.RECONVERGENT B0 ;  /* 0x0000000000007941 */ /* 0x000fea0003800200 */
.L_x_113:
        /* <DEDUP_REMOVED lines=16> */
.L_x_118:
[----:B------:R-:W-:Y:S05]  /*7c70*/  BSYNC B0 ;  /* 0x0000000000007941 */ /* 0x000fea0003800000 */
.L_x_117:
        /* <DEDUP_REMOVED lines=17> */
.L_x_116:
[----:B------:R-:W-:Y:S05]  /*7d90*/  BSYNC B1 ;  /* 0x0000000000017941 */ /* 0x000fea0003800000 */
.L_x_115:
        /* <DEDUP_REMOVED lines=21> */
.L_x_120:
        /* <DEDUP_REMOVED lines=18> */
[----:B------:R-:W-:Y:S01]  /*8010*/  ISETP.NE.AND P6, PT, R102, RZ, PT ;  /* 0x000000ff6600720c */ /* 0x000fe20003fc5270 */
[--C-:B------:R-:W-:Y:S01]  /*8020*/  HADD2.F32 R49, -RZ, R50.reuse.H0_H0 ;  /* 0x20000032ff317230 */ /* 0x100fe20000004100 */
[----:B----4-:R-:W-:Y:S01]  /*8030*/  F2FP.F16.E5M2.UNPACK_B R58, R76 ;  /* 0x0000004cff3a723e */ /* 0x010fe200020004ff */
[----:B------:R-:W-:Y:S01]  /*8040*/  HADD2.F32 R50, -RZ, R50.H1_H1 ;  /* 0x30000032ff327230 */ /* 0x000fe20000004100 */
[----:B------:R-:W-:Y:S01]  /*8050*/  F2FP.F16.E5M2.UNPACK_B R62, R77 ;  /* 0x0000004dff3e723e */ /* 0x000fe200020004ff */
[--C-:B------:R-:W-:Y:S01]  /*8060*/  HADD2.F32 R53, -RZ, R54.reuse.H0_H0 ;  /* 0x20000036ff357230 */ /* 0x100fe20000004100 */
[----:B------:R-:W-:Y:S01]  /*8070*/  F2FP.F16.E5M2.UNPACK_B R66, R78 ;  /* 0x0000004eff42723e */ /* 0x000fe200020004ff */
[----:B------:R-:W-:Y:S01]  /*8080*/  HADD2.F32 R54, -RZ, R54.H1_H1 ;  /* 0x30000036ff367230 */ /* 0x000fe20000004100 */
[----:B------:R-:W-:Y:S01]  /*8090*/  F2FP.F16.E5M2.UNPACK_B R70, R79 ;  /* 0x0000004fff46723e */ /* 0x000fe200020004ff */
[--C-:B------:R-:W-:Y:S01]  /*80a0*/  HADD2.F32 R57, -RZ, R58.reuse.H0_H0 ;  /* 0x2000003aff397230 */ /* 0x100fe20000004100 */
[----:B------:R-:W-:Y:S01]  /*80b0*/  F2FP.F16.E5M2.UNPACK_B R56, R75.H1 ;  /* 0x0000004bff38723e */ /* 0x000fe200030004ff */
[----:B------:R-:W-:Y:S01]  /*80c0*/  HADD2.F32 R58, -RZ, R58.H1_H1 ;  /* 0x3000003aff3a7230 */ /* 0x000fe20000004100 */
[----:B------:R-:W-:Y:S01]  /*80d0*/  F2FP.F16.E5M2.UNPACK_B R60, R76.H1 ;  /* 0x0000004cff3c723e */ /* 0x000fe200030004ff */
[--C-:B------:R-:W-:Y:S01]  /*80e0*/  HADD2.F32 R61, -RZ, R62.reuse.H0_H0 ;  /* 0x2000003eff3d7230 */ /* 0x100fe20000004100 */
[----:B------:R-:W-:Y:S01]  /*80f0*/  F2FP.F16.E5M2.UNPACK_B R64, R77.H1 ;  /* 0x0000004dff40723e */ /* 0x000fe200030004ff */
[----:B------:R-:W-:Y:S01]  /*8100*/  HADD2.F32 R62, -RZ, R62.H1_H1 ;  /* 0x3000003eff3e7230 */ /* 0x000fe20000004100 */
[----:B------:R-:W-:Y:S01]  /*8110*/  F2FP.F16.E5M2.UNPACK_B R68, R78.H1 ;  /* 0x0000004eff44723e */ /* 0x000fe200030004ff */
        /* <DEDUP_REMOVED lines=112> */
[----:B------:R-:W-:Y:S02]  /*8820*/  UIADD3 UR4, UPT, UPT, UR44, 0x4200, URZ ;  /* 0x000042002c047890 */ /* 0x000fe4000fffe0ff */
[----:B------:R-:W-:Y:S01]  /*8830*/  UIADD3 UR9, UPT, UPT, UR49, 0x80, URZ ;  /* 0x0000008031097890 */ /* 0x000fe2000fffe0ff */
[----:B------:R-:W-:Y:S01]  /*8840*/  UMOV UR10, UR50 ;  /* 0x00000032000a7c82 */ /* 0x000fe20008000000 */
[----:B------:R-:W-:Y:S02]  /*8850*/  UMOV UR11, UR36 ;  /* 0x00000024000b7c82 */ /* 0x000fe40008000000 */
        /* <DEDUP_REMOVED lines=8> */
.L_x_122:
[----:B------:R-:W-:Y:S05]  /*88e0*/  BSYNC.RECONVERGENT B0 ;  /* 0x0000000000007941 */ /* 0x000fea0003800200 */
.L_x_121:
        /* <DEDUP_REMOVED lines=16> */
.L_x_126:
[----:B------:R-:W-:Y:S05]  /*89f0*/  BSYNC B0 ;  /* 0x0000000000007941 */ /* 0x000fea0003800000 */
.L_x_125:
        /* <DEDUP_REMOVED lines=17> */
.L_x_124:
[----:B------:R-:W-:Y:S05]  /*8b10*/  BSYNC B1 ;  /* 0x0000000000017941 */ /* 0x000fea0003800000 */
.L_x_123:
        /* <DEDUP_REMOVED lines=21> */
.L_x_128:
[----:B------:R-:W-:Y:S01]  /*8c70*/  ISETP.NE.AND P0, PT, R97, RZ, PT ;  /* 0x000000ff6100720c */ /* 0x000fe20003f05270 */
[----:B------:R-:W-:Y:S05]  /*8c80*/  WARPSYNC.ALL ;  /* 0x0000000000007948 */ /* 0x000fea0003800000 */
[----:B------:R-:W-:Y:S01]  /*8c90*/  R2UR UR4, R39 ;  /* 0x00000000270472ca */ /* 0x000fe200000e0000 */
[----:B------:R-:W2:Y:S01]  /*8ca0*/  S2UR UR6, SR_CgaCtaId ;  /* 0x00000000000679c3 */ /* 0x000ea20000008800 */
[-C--:B------:R-:W-:Y:S01]  /*8cb0*/  F2FP.F16.E5M2.UNPACK_B R42, R72.reuse ;  /* 0x00000048ff2a723e */ /* 0x080fe200020004ff */
[----:B------:R-:W-:Y:S01]  /*8cc0*/  BSSY.RECONVERGENT B0, `(.L_x_129) ;  /* 0x000009b000007945 */ /* 0x000fe20003800200 */
[----:B------:R-:W-:Y:S02]  /*8cd0*/  F2FP.F16.E5M2.UNPACK_B R72, R72.H1 ;  /* 0x00000048ff48723e */ /* 0x000fe400030004ff */
[-C--:B------:R-:W-:Y:S01]  /*8ce0*/  F2FP.F16.E5M2.UNPACK_B R46, R73.reuse ;  /* 0x00000049ff2e723e */ /* 0x080fe200020004ff */
[--C-:B------:R-:W-:Y:S01]  /*8cf0*/  HADD2.F32 R40, -RZ, R42.reuse.H0_H0 ;  /* 0x2000002aff287230 */ /* 0x100fe20000004100 */
[----:B------:R-:W-:Y:S01]  /*8d00*/  F2FP.F16.E5M2.UNPACK_B R73, R73.H1 ;  /* 0x00000049ff49723e */ /* 0x000fe200030004ff */
[----:B------:R-:W-:Y:S01]  /*8d10*/  HADD2.F32 R42, -RZ, R42.H1_H1 ;  /* 0x3000002aff2a7230 */ /* 0x000fe20000004100 */
[-C--:B------:R-:W-:Y:S01]  /*8d20*/  F2FP.F16.E5M2.UNPACK_B R50, R74.reuse ;  /* 0x0000004aff32723e */ /* 0x080fe200020004ff */
[----:B------:R-:W-:Y:S01]  /*8d30*/  HADD2.F32 R43, -RZ, R72.H0_H0 ;  /* 0x20000048ff2b7230 */ /* 0x000fe20000004100 */
[----:B------:R-:W-:Y:S01]  /*8d40*/  F2FP.F16.E5M2.UNPACK_B R74, R74.H1 ;  /* 0x0000004aff4a723e */ /* 0x000fe200030004ff */
[----:B------:R-:W-:Y:S01]  /*8d50*/  LDTM.16dp32bit_t0_t15.x32 R4, tmem[UR4+0xc0] ;  /* 0x0000c004000479ee */ /* 0x000fe20008a80000 */
[----:B------:R-:W3:Y:S01]  /*8d60*/  LDTM.16dp32bit_t16_t31.x32 R4, tmem[UR4+0xe0] ;  /* 0x0000e004000479ee */ /* 0x000ee20008aa0000 */
[----:B------:R-:W-:Y:S01]  /*8d70*/  NOP ;  /* 0x0000000000007918 */ /* 0x000fe20000000000 */
[--C-:B------:R-:W-:Y:S01]  /*8d80*/  HADD2.F32 R45, -RZ, R46.reuse.H0_H0 ;  /* 0x2000002eff2d7230 */ /* 0x100fe20000004100 */
[----:B------:R-:W-:Y:S01]  /*8d90*/  R2UR UR5, R71 ;  /* 0x00000000470572ca */ /* 0x000fe200000e0000 */
[----:B------:R-:W-:Y:S01]  /*8da0*/  HADD2.F32 R46, -RZ, R46.H1_H1 ;  /* 0x3000002eff2e7230 */ /* 0x000fe20000004100 */
[----:B------:R-:W-:Y:S01]  /*8db0*/  F2FP.F16.E5M2.UNPACK_B R54, R75 ;  /* 0x0000004bff36723e */ /* 0x000fe200020004ff */
        /* <DEDUP_REMOVED lines=10> */
[----:B------:R-:W-:Y:S01]  /*8e60*/  UIADD3 UR4, UPT, UPT, UR5, 0xd0, URZ ;  /* 0x000000d005047890 */ /* 0x000fe2000fffe0ff */
[----:B------:R-:W-:Y:S01]  /*8e70*/  HADD2.F32 R59, -RZ, R58.H1_H1 ;  /* 0x3000003aff3b7230 */ /* 0x000fe20000004100 */
[----:B------:R-:W-:Y:S01]  /*8e80*/  F2FP.F16.E5M2.UNPACK_B R76, R76.H1 ;  /* 0x0000004cff4c723e */ /* 0x000fe200030004ff */
[--C-:B------:R-:W-:Y:S01]  /*8e90*/  HADD2.F32 R60, -RZ, R62.reuse.H0_H0 ;  /* 0x2000003eff3c7230 */ /* 0x100fe20000004100 */
[----:B------:R-:W-:Y:S01]  /*8ea0*/  F2FP.F16.E5M2.UNPACK_B R77, R77.H1 ;  /* 0x0000004dff4d723e */ /* 0x000fe200030004ff */
[----:B------:R-:W-:Y:S01]  /*8eb0*/  HADD2.F32 R63, -RZ, R62.H1_H1 ;  /* 0x3000003eff3f7230 */ /* 0x000fe20000004100 */
[----:B------:R-:W-:Y:S01]  /*8ec0*/  F2FP.F16.E5M2.UNPACK_B R78, R78.H1 ;  /* 0x0000004eff4e723e */ /* 0x000fe200030004ff */
[--C-:B------:R-:W-:Y:S01]  /*8ed0*/  HADD2.F32 R64, -RZ, R66.reuse.H0_H0 ;  /* 0x20000042ff407230 */ /* 0x100fe20000004100 */
[----:B--2---:R-:W-:Y:S01]  /*8ee0*/  UPRMT UR4, UR6, 0x654, UR4 ;  /* 0x0000065406047896 */ /* 0x004fe20008000004 */
        /* <DEDUP_REMOVED lines=8> */
[----:B------:R-:W-:Y:S01]  /*8f70*/  SYNCS.ARRIVE.TRANS64.RED.A1T0 RZ, [UR4], RZ ;  /* 0x000000ffffff79a7 */ /* 0x000fe20008100404 */
[C---:B------:R-:W-:Y:S01]  /*8f80*/  FMUL R16, R38.reuse, R16 ;  /* 0x0000001026107220 */ /* 0x040fe20000400000 */
[C---:B------:R-:W-:Y:S01]  /*8f90*/  FMUL R17, R38.reuse, R17 ;  /* 0x0000001126117220 */ /* 0x040fe20000400000 */
[C---:B------:R-:W-:Y:S01]  /*8fa0*/  FMUL R0, R38.reuse, R20 ;  /* 0x0000001426007220 */ /* 0x040fe20000400000 */
[C---:B------:R-:W-:Y:S01]  /*8fb0*/  FMUL R2, R38.reuse, R21 ;  /* 0x0000001526027220 */ /* 0x040fe20000400000 */
[C---:B------:R-:W-:Y:S01]  /*8fc0*/  FMUL R20, R38.reuse, R25 ;  /* 0x0000001926147220 */ /* 0x040fe20000400000 */
[----:B------:R-:W-:Y:S02]  /*8fd0*/  HADD2.F32 R67, -RZ, R66.H1_H1 ;  /* 0x30000042ff437230 */ /* 0x000fe40000004100 */
[C---:B------:R-:W-:Y:S01]  /*8fe0*/  FMUL R6, R38.reuse, R6 ;  /* 0x0000000626067220 */ /* 0x040fe20000400000 */
[----:B------:R-:W-:Y:S02]  /*8ff0*/  HADD2.F32 R44, -RZ, R72.H1_H1 ;  /* 0x30000048ff2c7230 */ /* 0x000fe40000004100 */
[C---:B------:R-:W-:Y:S01]  /*9000*/  FMUL R7, R38.reuse, R7 ;  /* 0x0000000726077220 */ /* 0x040fe20000400000 */
[--C-:B------:R-:W-:Y:S02]  /*9010*/  HADD2.F32 R47, -RZ, R73.reuse.H0_H0 ;  /* 0x20000049ff2f7230 */ /* 0x100fe40000004100 */
[C---:B------:R-:W-:Y:S01]  /*9020*/  FFMA R6, R41.reuse, R43, R6 ;  /* 0x0000002b29067223 */ /* 0x040fe20000000006 */
[--C-:B------:R-:W-:Y:S02]  /*9030*/  HADD2.F32 R40, -RZ, R68.reuse.H0_H0 ;  /* 0x20000044ff287230 */ /* 0x100fe40000004100 */
[C---:B------:R-:W-:Y:S01]  /*9040*/  FFMA R7, R41.reuse, R44, R7 ;  /* 0x0000002c29077223 */ /* 0x040fe20000000007 */
[C---:B------:R-:W-:Y:S01]  /*9050*/  FFMA R8, R41.reuse, R45, R8 ;  /* 0x0000002d29087223 */ /* 0x040fe20000000008 */
[----:B------:R-:W-:Y:S01]  /*9060*/  FFMA R9, R41, R46, R9 ;  /* 0x0000002e29097223 */ /* 0x000fe20000000009 */
[----:B------:R-:W-:Y:S02]  /*9070*/  HADD2.F32 R43, -RZ, R68.H1_H1 ;  /* 0x30000044ff2b7230 */ /* 0x000fe40000004100 */
[C---:B------:R-:W-:Y:S01]  /*9080*/  FMUL R10, R38.reuse, R10 ;  /* 0x0000000a260a7220 */ /* 0x040fe20000400000 */
[----:B------:R-:W-:Y:S01]  /*9090*/  HADD2.F32 R48, -RZ, R73.H1_H1 ;  /* 0x30000049ff307230 */ /* 0x000fe20000004100 */
[----:B------:R-:W-:Y:S01]  /*90a0*/  F2FP.SATFINITE.E5M2.F32.PACK_AB_MERGE_C R100, R7, R6, RZ ;  /* 0x000000060764723e */ /* 0x000fe200048060ff */
[C---:B------:R-:W-:Y:S01]  /*90b0*/  FMUL R7, R38.reuse, R24 ;  /* 0x0000001826077220 */ /* 0x040fe20000400000 */
[----:B------:R-:W-:Y:S01]  /*90c0*/  FFMA R10, R41, R47, R10 ;  /* 0x0000002f290a7223 */ /* 0x000fe2000000000a */
[C---:B------:R-:W-:Y:S01]  /*90d0*/  FMUL R24, R38.reuse, R29 ;  /* 0x0000001d26187220 */ /* 0x040fe20000400000 */
[----:B------:R-:W-:Y:S01]  /*90e0*/  F2FP.SATFINITE.E5M2.F32.PACK_AB_MERGE_C R100, R5, R4, R100 ;  /* 0x000000040564723e */ /* 0x000fe20004806064 */
[C---:B------:R-:W-:Y:S01]  /*90f0*/  FMUL R11, R38.reuse, R11 ;  /* 0x0000000b260b7220 */ /* 0x040fe20000400000 */
[--C-:B------:R-:W-:Y:S02]  /*9100*/  HADD2.F32 R51, -RZ, R74.reuse.H0_H0 ;  /* 0x2000004aff337230 */ /* 0x100fe40000004100 */
[C---:B------:R-:W-:Y:S01]  /*9110*/  FMUL R14, R38.reuse, R14 ;  /* 0x0000000e260e7220 */ /* 0x040fe20000400000 */
[----:B------:R-:W-:Y:S02]  /*9120*/  HADD2.F32 R52, -RZ, R74.H1_H1 ;  /* 0x3000004aff347230 */ /* 0x000fe40000004100 */
[C---:B------:R-:W-:Y:S01]  /*9130*/  FFMA R11, R41.reuse, R48, R11 ;  /* 0x00000030290b7223 */ /* 0x040fe2000000000b */
[C---:B------:R-:W-:Y:S01]  /*9140*/  FFMA R12, R41.reuse, R49, R12 ;  /* 0x00000031290c7223 */ /* 0x040fe2000000000c */
[C---:B------:R-:W-:Y:S01]  /*9150*/  FFMA R13, R41.reuse, R50, R13 ;  /* 0x00000032290d7223 */ /* 0x040fe2000000000d */
[----:B------:R-:W-:Y:S01]  /*9160*/  FFMA R14, R41, R51, R14 ;  /* 0x00000033290e7223 */ /* 0x000fe2000000000e */
[C---:B------:R-:W-:Y:S01]  /*9170*/  FMUL R15, R38.reuse, R15 ;  /* 0x0000000f260f7220 */ /* 0x040fe20000400000 */
[--C-:B------:R-:W-:Y:S01]  /*9180*/  HADD2.F32 R55, -RZ, R75.reuse.H0_H0 ;  /* 0x2000004bff377230 */ /* 0x100fe20000004100 */
[----:B------:R-:W-:Y:S01]  /*9190*/  F2FP.SATFINITE.E5M2.F32.PACK_AB_MERGE_C R101, R11, R10, RZ ;  /* 0x0000000a0b65723e */ /* 0x000fe200048060ff */
[----:B------:R-:W-:Y:S02]  /*91a0*/  HADD2.F32 R56, -RZ, R75.H1_H1 ;  /* 0x3000004bff387230 */ /* 0x000fe40000004100 */
[C---:B------:R-:W-:Y:S01]  /*91b0*/  FFMA R15, R41.reuse, R52, R15 ;  /* 0x00000034290f7223 */ /* 0x040fe2000000000f */
[----:B------:R-:W-:Y:S01]  /*91c0*/  FFMA R16, R41, R53, R16 ;  /* 0x0000003529107223 */ /* 0x000fe20000000010 */
[----:B------:R-:W-:Y:S01]  /*91d0*/  F2FP.SATFINITE.E5M2.F32.PACK_AB_MERGE_C R101, R9, R8, R101 ;  /* 0x000000080965723e */ /* 0x000fe20004806065 */
[----:B------:R-:W-:Y:S01]  /*91e0*/  FFMA R17, R41, R54, R17 ;  /* 0x0000003629117223 */ /* 0x000fe20000000011 */
[C---:B------:R-:W-:Y:S01]  /*91f0*/  FMUL R18, R38.reuse, R18 ;  /* 0x0000001226127220 */ /* 0x040fe20000400000 */
[----:B------:R-:W-:Y:S01]  /*9200*/  F2FP.SATFINITE.E5M2.F32.PACK_AB_MERGE_C R102, R15, R14, RZ ;  /* 0x0000000e0f66723e */ /* 0x000fe200048060ff */
[C---:B------:R-:W-:Y:S01]  /*9210*/  FMUL R19, R38.reuse, R19 ;  /* 0x0000001326137220 */ /* 0x040fe20000400000 */
[--C-:B------:R-:W-:Y:S02]  /*9220*/  HADD2.F32 R58, -RZ, R76.reuse.H0_H0 ;  /* 0x2000004cff3a7230 */ /* 0x100fe40000004100 */
[----:B------:R-:W-:Y:S01]  /*9230*/  FFMA R18, R41, R55, R18 ;  /* 0x0000003729127223 */ /* 0x000fe20000000012 */
[----:B------:R-:W-:Y:S01]  /*9240*/  F2FP.SATFINITE.E5M2.F32.PACK_AB_MERGE_C R102, R13, R12, R102 ;  /* 0x0000000c0d66723e */ /* 0x000fe20004806066 */
[C---:B------:R-:W-:Y:S01]  /*9250*/  FFMA R19, R41.reuse, R56, R19 ;  /* 0x0000003829137223 */ /* 0x040fe20000000013 */
[----:B------:R-:W-:Y:S02]  /*9260*/  HADD2.F32 R61, -RZ, R76.H1_H1 ;  /* 0x3000004cff3d7230 */ /* 0x000fe40000004100 */
[C---:B------:R-:W-:Y:S01]  /*9270*/  FMUL R3, R38.reuse, R22 ;  /* 0x0000001626037220 */ /* 0x040fe20000400000 */
        /* <DEDUP_REMOVED lines=10> */
[C---:B------:R-:W-:Y:S01]  /*9320*/  FMUL R23, R38.reuse, R28 ;  /* 0x0000001c26177220 */ /* 0x040fe20000400000 */
[----:B------:R-:W-:Y:S01]  /*9330*/  F2FP.F16.E5M2.UNPACK_B R79, R79.H1 ;  /* 0x0000004fff4f723e */ /* 0x000fe200030004ff */
        /* <DEDUP_REMOVED lines=9> */
[C---:B------:R-:W-:Y:S01]  /*93d0*/  FFMA R24, R41.reuse, R67, R24 ;  /* 0x0000004329187223 */ /* 0x040fe20000000018 */
[C---:B------:R-:W-:Y:S01]  /*93e0*/  FMUL R28, R38.reuse, R33 ;  /* 0x00000021261c7220 */ /* 0x040fe20000400000 */
[--C-:B------:R-:W-:Y:S02]  /*93f0*/  HADD2.F32 R42, -RZ, R79.reuse.H0_H0 ;  /* 0x2000004fff2a7230 */ /* 0x100fe40000004100 */
[C---:B------:R-:W-:Y:S01]  /*9400*/  FFMA R25, R41.reuse, R66, R25 ;  /* 0x0000004229197223 */ /* 0x040fe20000000019 */
[----:B------:R-:W-:Y:S02]  /*9410*/  HADD2.F32 R71, -RZ, R79.H1_H1 ;  /* 0x3000004fff477230 */ /* 0x000fe40000004100 */
[C---:B------:R-:W-:Y:S01]  /*9420*/  FMUL R29, R38.reuse, R34 ;  /* 0x00000022261d7220 */ /* 0x040fe20000400000 */
        /* <DEDUP_REMOVED lines=9> */
[----:B-1----:R-:W-:Y:S01]  /*94c0*/  F2FP.SATFINITE.E5M2.F32.PACK_AB_MERGE_C R105, R22, R21, RZ ;  /* 0x000000151669723e */ /* 0x002fe200048060ff */
[----:B------:R1:W-:Y:S01]  /*94d0*/  STS.128 [R84+UR44+0x5200], R100 ;  /* 0x0052006454007988 */ /* 0x0003e20008000c2c */
[----:B------:R-:W-:Y:S02]  /*94e0*/  F2FP.SATFINITE.E5M2.F32.PACK_AB_MERGE_C R64, R26, R25, RZ ;  /* 0x000000191a40723e */ /* 0x000fe400048060ff */
[----:B------:R-:W-:Y:S02]  /*94f0*/  F2FP.SATFINITE.E5M2.F32.PACK_AB_MERGE_C R67, R30, R29, RZ ;  /* 0x0000001d1e43723e */ /* 0x000fe400048060ff */
[----:B------:R-:W-:Y:S02]  /*9500*/  F2FP.SATFINITE.E5M2.F32.PACK_AB_MERGE_C R104, R2, R0, R3 ;  /* 0x000000000268723e */ /* 0x000fe40004806003 */
[----:B------:R-:W-:Y:S02]  /*9510*/  F2FP.SATFINITE.E5M2.F32.PACK_AB_MERGE_C R105, R20, R7, R105 ;  /* 0x000000071469723e */ /* 0x000fe40004806069 */
[----:B------:R-:W-:Y:S02]  /*9520*/  F2FP.SATFINITE.E5M2.F32.PACK_AB_MERGE_C R106, R24, R23, R64 ;  /* 0x00000017186a723e */ /* 0x000fe40004806040 */
[----:B------:R-:W-:Y:S02]  /*9530*/  F2FP.SATFINITE.E5M2.F32.PACK_AB_MERGE_C R107, R28, R27, R67 ;  /* 0x0000001b1c6b723e */ /* 0x000fe40004806043 */
[----:B------:R-:W-:Y:S03]  /*9540*/  IADD3 R36, PT, PT, R36, 0x1, RZ ;  /* 0x0000000124247810 */ /* 0x000fe60007ffe0ff */
        /* <DEDUP_REMOVED lines=18> */
.L_x_130:
[----:B------:R-:W-:Y:S05]  /*9670*/  BSYNC.RECONVERGENT B0 ;  /* 0x0000000000007941 */ /* 0x000fea0003800200 */
.L_x_129:
[----:B------:R-:W-:Y:S01]  /*9680*/  R2UR UR4, R87 ;  /* 0x00000000570472ca */ /* 0x000fe200000e0000 */
[----:B------:R-:W-:Y:S01]  /*9690*/  BAR.SYNC.DEFER_BLOCKING 0x1, 0x80 ;  /* 0x0042000000007b1d */ /* 0x000fe20000010000 */
[C---:B------:R-:W-:Y:S01]  /*96a0*/  ISETP.NE.AND P0, PT, R89.reuse, 0x2, PT ;  /* 0x000000025900780c */ /* 0x040fe20003f05270 */
[----:B------:R-:W-:Y:S01]  /*96b0*/  UISETP.NE.AND UP0, UPT, UR45, URZ, UPT ;  /* 0x000000ff2d00728c */ /* 0x000fe2000bf05270 */
[----:B------:R-:W-:Y:S01]  /*96c0*/  ISETP.NE.AND P1, PT, R36, 0x4, PT ;  /* 0x000000042400780c */ /* 0x000fe20003f25270 */
[----:B------:R-:W-:Y:S01]  /*96d0*/  UIADD3 UR31, UPT, UPT, UR37, UR59, URZ ;  /* 0x0000003b251f7290 */ /* 0x000fe2000fffe0ff */
[----:B------:R-:W-:Y:S02]  /*96e0*/  SEL R5, RZ, 0x1, P0 ;  /* 0x00000001ff057807 */ /* 0x000fe40000000000 */
[----:B------:R-:W-:Y:S02]  /*96f0*/  SEL R3, RZ, 0x1, P1 ;  /* 0x00000001ff037807 */ /* 0x000fe40000800000 */
[----:B------:R-:W-:Y:S02]  /*9700*/  LOP3.LUT R92, R92, R5, RZ, 0x3c, !PT ;  /* 0x000000055c5c7212 */ /* 0x000fe400078e3cff */
[----:B------:R-:W-:Y:S01]  /*9710*/  LOP3.LUT R94, R94, R3, RZ, 0x3c, !PT ;  /* 0x000000035e5e7212 */ /* 0x000fe200078e3cff */
[----:B------:R-:W-:Y:S01]  /*9720*/  UIADD3 UR30, UPT, UPT, UR38, UR4, URZ ;  /* 0x00000004261e7290 */ /* 0x000fe2000fffe0ff */
[----:B------:R-:W-:Y:S02]  /*9730*/  SEL R89, R89, RZ, P0 ;  /* 0x000000ff59597207 */ /* 0x000fe40000000000 */
[----:B------:R-:W-:Y:S01]  /*9740*/  SEL R36, R36, RZ, P1 ;  /* 0x000000ff24247207 */ /* 0x000fe20000800000 */
[----:B------:R-:W-:Y:S01]  /*9750*/  UMOV UR36, UR58 ;  /* 0x0000003a00247c82 */ /* 0x000fe20008000000 */
[----:B------:R-:W-:Y:S07]  /*9760*/  BRA.U UP0, `(.L_x_131) ;  /* 0xffffffb900e07547 */ /* 0x000fee000b83ffff */
[----:B------:R-:W-:Y:S05]  /*9770*/  EXIT ;  /* 0x000000000000794d */ /* 0x000fea0003800000 */
.L_x_24:
[----:B-1----:R1:W3:Y:S02]  /*9780*/  SYNCS.PHASECHK.TRANS64.TRYWAIT P0, [R0+URZ+0x100], R3 ;  /* 0x00010003000075a7 */ /* 0x0022e400080011ff */
[----:B---3--:R-:W-:Y:S05]  /*9790*/  @!P0 NANOSLEEP.SYNCS 0x989680 ;  /* 0x009896800000895d */ /* 0x008fea0003900000 */
[----:B------:R-:W3:Y:S02]  /*97a0*/  @!P0 SYNCS.PHASECHK.TRANS64 P0, [R0+URZ+0x100], R3 ;  /* 0x00010003000085a7 */ /* 0x000ee400080010ff */
[----:B---3--:R-:W-:Y:S05]  /*97b0*/  @!P0 BRA `(.L_x_24) ;  /* 0xfffffffc00f08947 */ /* 0x008fea000383ffff */
[----:B------:R-:W-:Y:S05]  /*97c0*/  BRA `(.L_x_132) ;  /* 0xffffff8000347947 */ /* 0x000fea000383ffff */
.L_x_27:
[----:B-1----:R-:W-:-:S07]  /*97d0*/  MOV R0, UR33 ;  /* 0x0000002100007c02 */ /* 0x002fce0008000f00 */
.L_x_133:
[----:B-1----:R1:W3:Y:S02]  /*97e0*/  SYNCS.PHASECHK.TRANS64.TRYWAIT P0, [R0+URZ+0x20], R3 ;  /* 0x00002003000075a7 */ /* 0x0022e400080011ff */
[----:B---3--:R-:W-:Y:S05]  /*97f0*/  @!P0 NANOSLEEP.SYNCS 0x989680 ;  /* 0x009896800000895d */ /* 0x008fea0003900000 */
[----:B------:R-:W3:Y:S02]  /*9800*/  @!P0 SYNCS.PHASECHK.TRANS64 P0, [R0+URZ+0x20], R3 ;  /* 0x00002003000085a7 */ /* 0x000ee400080010ff */
[----:B---3--:R-:W-:Y:S05]  /*9810*/  @!P0 BRA `(.L_x_133) ;  /* 0xfffffffc00f08947 */ /* 0x008fea000383ffff */
[----:B------:R-:W-:Y:S05]  /*9820*/  BRA `(.L_x_26) ;  /* 0xffffff8000747947 */ /* 0x000fea000383ffff */
.L_x_34:
[----:B-1----:R-:W-:-:S07]  /*9830*/  MOV R0, UR9 ;  /* 0x0000000900007c02 */ /* 0x002fce0008000f00 */
.L_x_134:
[----:B-1----:R1:W3:Y:S02]  /*9840*/  SYNCS.PHASECHK.TRANS64.TRYWAIT P0, [R0+URZ+0x20], R3 ;  /* 0x00002003000075a7 */ /* 0x0022e400080011ff */
[----:B---3--:R-:W-:Y:S05]  /*9850*/  @!P0 NANOSLEEP.SYNCS 0x989680 ;  /* 0x009896800000895d */ /* 0x008fea0003900000 */
[----:B------:R-:W3:Y:S02]  /*9860*/  @!P0 SYNCS.PHASECHK.TRANS64 P0, [R0+URZ+0x20], R3 ;  /* 0x00002003000085a7 */ /* 0x000ee400080010ff */
[----:B---3--:R-:W-:Y:S05]  /*9870*/  @!P0 BRA `(.L_x_134) ;  /* 0xfffffffc00f08947 */ /* 0x008fea000383ffff */
[----:B------:R-:W-:Y:S05]  /*9880*/  BRA `(.L_x_33) ;  /* 0xffffff8400307947 */ /* 0x000fea000383ffff */
.L_x_39:
[----:B-1----:R1:W3:Y:S02]  /*9890*/  SYNCS.PHASECHK.TRANS64.TRYWAIT P0, [R3+URZ+0x90], R0 ;  /* 0x00009000030075a7 */ /* 0x0022e400080011ff */
[----:B---3--:R-:W-:Y:S05]  /*98a0*/  @!P0 NANOSLEEP.SYNCS 0x989680 ;  /* 0x009896800000895d */ /* 0x008fea0003900000 */
[----:B------:R-:W3:Y:S02]  /*98b0*/  @!P0 SYNCS.PHASECHK.TRANS64 P0, [R3+URZ+0x90], R0 ;  /* 0x00009000030085a7 */ /* 0x000ee400080010ff */
[----:B---3--:R-:W-:Y:S05]  /*98c0*/  @!P0 BRA `(.L_x_39) ;  /* 0xfffffffc00f08947 */ /* 0x008fea000383ffff */
[----:B------:R-:W-:Y:S05]  /*98d0*/  BRA `(.L_x_135) ;  /* 0xffffff8400d07947 */ /* 0x000fea000383ffff */
.L_x_43:
[----:B-1----:R-:W-:-:S07]  /*98e0*/  MOV R0, UR4 ;  /* 0x0000000400007c02 */ /* 0x002fce0008000f00 */
.L_x_136:
[----:B-1----:R1:W3:Y:S02]  /*98f0*/  SYNCS.PHASECHK.TRANS64.TRYWAIT P0, [R0+URZ], R3 ;  /* 0x00000003000075a7 */ /* 0x0022e400080011ff */
[----:B---3--:R-:W-:Y:S05]  /*9900*/  @!P0 NANOSLEEP.SYNCS 0x989680 ;  /* 0x009896800000895d */ /* 0x008fea0003900000 */
[----:B------:R-:W3:Y:S02]  /*9910*/  @!P0 SYNCS.PHASECHK.TRANS64 P0, [R0+URZ], R3 ;  /* 0x00000003000085a7 */ /* 0x000ee400080010ff */
[----:B---3--:R-:W-:Y:S05]  /*9920*/  @!P0 BRA `(.L_x_136) ;  /* 0xfffffffc00f08947 */ /* 0x008fea000383ffff */
[----:B------:R-:W-:Y:S05]  /*9930*/  BRA `(.L_x_137) ;  /* 0xffffff8c00787947 */ /* 0x000fea000383ffff */
.L_x_44:
[----:B------:R-:W-:-:S07]  /*9940*/  MOV R0, UR5 ;  /* 0x0000000500007c02 */ /* 0x000fce0008000f00 */
.L_x_138:
[----:B-1----:R1:W3:Y:S02]  /*9950*/  SYNCS.PHASECHK.TRANS64.TRYWAIT P0, [R0+URZ], R3 ;  /* 0x00000003000075a7 */ /* 0x0022e400080011ff */
[----:B---3--:R-:W-:Y:S05]  /*9960*/  @!P0 NANOSLEEP.SYNCS 0x989680 ;  /* 0x009896800000895d */ /* 0x008fea0003900000 */
[----:B------:R-:W3:Y:S02]  /*9970*/  @!P0 SYNCS.PHASECHK.TRANS64 P0, [R0+URZ], R3 ;  /* 0x00000003000085a7 */ /* 0x000ee400080010ff */
[----:B---3--:R-:W-:Y:S05]  /*9980*/  @!P0 BRA `(.L_x_138) ;  /* 0xfffffffc00f08947 */ /* 0x008fea000383ffff */
[----:B------:R-:W-:Y:S05]  /*9990*/  BRA `(.L_x_139) ;  /* 0xffffff8c00847947 */ /* 0x000fea000383ffff */
.L_x_45:
[----:B------:R-:W-:-:S07]  /*99a0*/  MOV R0, UR5 ;  /* 0x0000000500007c02 */ /* 0x000fce0008000f00 */
.L_x_140:
[----:B-1----:R1:W3:Y:S02]  /*99b0*/  SYNCS.PHASECHK.TRANS64.TRYWAIT P0, [R0+URZ], R3 ;  /* 0x00000003000075a7 */ /* 0x0022e400080011ff */
[----:B---3--:R-:W-:Y:S05]  /*99c0*/  @!P0 NANOSLEEP.SYNCS 0x989680 ;  /* 0x009896800000895d */ /* 0x008fea0003900000 */
[----:B------:R-:W3:Y:S02]  /*99d0*/  @!P0 SYNCS.PHASECHK.TRANS64 P0, [R0+URZ], R3 ;  /* 0x00000003000085a7 */ /* 0x000ee400080010ff */
[----:B---3--:R-:W-:Y:S05]  /*99e0*/  @!P0 BRA `(.L_x_140) ;  /* 0xfffffffc00f08947 */ /* 0x008fea000383ffff */
[----:B------:R-:W-:Y:S05]  /*99f0*/  BRA `(.L_x_141) ;  /* 0xffffff8c00907947 */ /* 0x000fea000383ffff */
.L_x_48:
[----:B--2---:R2:W3:Y:S02]  /*9a00*/  SYNCS.PHASECHK.TRANS64.TRYWAIT P0, [R2+URZ+0xf0], R5 ;  /* 0x0000f005020075a7 */ /* 0x0044e400080011ff */
[----:B---3--:R-:W-:Y:S05]  /*9a10*/  @!P0 NANOSLEEP.SYNCS 0x989680 ;  /* 0x009896800000895d */ /* 0x008fea0003900000 */
[----:B------:R-:W3:Y:S02]  /*9a20*/  @!P0 SYNCS.PHASECHK.TRANS64 P0, [R2+URZ+0xf0], R5 ;  /* 0x0000f005020085a7 */ /* 0x000ee400080010ff */
[----:B---3--:R-:W-:Y:S05]  /*9a30*/  @!P0 BRA `(.L_x_48) ;  /* 0xfffffffc00f08947 */ /* 0x008fea000383ffff */
[----:B------:R-:W-:Y:S05]  /*9a40*/  BRA `(.L_x_142) ;  /* 0xffffff8c00f47947 */ /* 0x000fea000383ffff */
.L_x_49:
[----:B------:R-:W-:-:S07]  /*9a50*/  MOV R2, UR4 ;  /* 0x0000000400027c02 */ /* 0x000fce0008000f00 */
.L_x_143:
[----:B--2---:R2:W3:Y:S02]  /*9a60*/  SYNCS.PHASECHK.TRANS64.TRYWAIT P0, [R2+URZ+0xa0], R5 ;  /* 0x0000a005020075a7 */ /* 0x0044e400080011ff */
[----:B---3--:R-:W-:Y:S05]  /*9a70*/  @!P0 NANOSLEEP.SYNCS 0x989680 ;  /* 0x009896800000895d */ /* 0x008fea0003900000 */
[----:B------:R-:W3:Y:S02]  /*9a80*/  @!P0 SYNCS.PHASECHK.TRANS64 P0, [R2+URZ+0xa0], R5 ;  /* 0x0000a005020085a7 */ /* 0x000ee400080010ff */
[----:B---3--:R-:W-:Y:S05]  /*9a90*/  @!P0 BRA `(.L_x_143) ;  /* 0xfffffffc00f08947 */ /* 0x008fea000383ffff */
[----:B------:R-:W-:Y:S05]  /*9aa0*/  BRA `(.L_x_144) ;  /* 0xffffff9000047947 */ /* 0x000fea000383ffff */
.L_x_50:
[----:B--2---:R2:W3:Y:S02]  /*9ab0*/  SYNCS.PHASECHK.TRANS64.TRYWAIT P1, [R2+URZ+0x90], R5 ;  /* 0x00009005020075a7 */ /* 0x0044e400080211ff */
[----:B---3--:R-:W-:Y:S05]  /*9ac0*/  @!P1 NANOSLEEP.SYNCS 0x989680 ;  /* 0x009896800000995d */ /* 0x008fea0003900000 */
[----:B------:R-:W3:Y:S02]  /*9ad0*/  @!P1 SYNCS.PHASECHK.TRANS64 P1, [R2+URZ+0x90], R5 ;  /* 0x00009005020095a7 */ /* 0x000ee400080210ff */
[----:B---3--:R-:W-:Y:S05]  /*9ae0*/  @!P1 BRA `(.L_x_50) ;  /* 0xfffffffc00f09947 */ /* 0x008fea000383ffff */
[----:B------:R-:W-:Y:S05]  /*9af0*/  BRA `(.L_x_145) ;  /* 0xffffff9000347947 */ /* 0x000fea000383ffff */
.L_x_53:
[----:B------:R-:W-:-:S07]  /*9b00*/  MOV R0, UR4 ;  /* 0x0000000400007c02 */ /* 0x000fce0008000f00 */
.L_x_146:
[----:B--2---:R2:W3:Y:S02]  /*9b10*/  SYNCS.PHASECHK.TRANS64.TRYWAIT P0, [R0+URZ+0xa0], R3 ;  /* 0x0000a003000075a7 */ /* 0x0044e400080011ff */
[----:B---3--:R-:W-:Y:S05]  /*9b20*/  @!P0 NANOSLEEP.SYNCS 0x989680 ;  /* 0x009896800000895d */ /* 0x008fea0003900000 */
[----:B------:R-:W3:Y:S02]  /*9b30*/  @!P0 SYNCS.PHASECHK.TRANS64 P0, [R0+URZ+0xa0], R3 ;  /* 0x0000a003000085a7 */ /* 0x000ee400080010ff */
[----:B---3--:R-:W-:Y:S05]  /*9b40*/  @!P0 BRA `(.L_x_146) ;  /* 0xfffffffc00f08947 */ /* 0x008fea000383ffff */
[----:B------:R-:W-:Y:S05]  /*9b50*/  BRA `(.L_x_52) ;  /* 0xffffff9000887947 */ /* 0x000fea000383ffff */
.L_x_60:
[----:B-1----:R1:W2:Y:S02]  /*9b60*/  SYNCS.PHASECHK.TRANS64.TRYWAIT P1, [R0+URZ+0x90], R5 ;  /* 0x00009005000075a7 */ /* 0x0022a400080211ff */
[----:B--2---:R-:W-:Y:S05]  /*9b70*/  @!P1 NANOSLEEP.SYNCS 0x989680 ;  /* 0x009896800000995d */ /* 0x004fea0003900000 */
[----:B------:R-:W2:Y:S02]  /*9b80*/  @!P1 SYNCS.PHASECHK.TRANS64 P1, [R0+URZ+0x90], R5 ;  /* 0x00009005000095a7 */ /* 0x000ea400080210ff */
[----:B--2---:R-:W-:Y:S05]  /*9b90*/  @!P1 BRA `(.L_x_60) ;  /* 0xfffffffc00f09947 */ /* 0x004fea000383ffff */
[----:B------:R-:W-:Y:S05]  /*9ba0*/  BRA `(.L_x_147) ;  /* 0xffffff9800007947 */ /* 0x000fea000383ffff */
.L_x_61:
[----:B------:R-:W-:-:S07]  /*9bb0*/  MOV R3, UR31 ;  /* 0x0000001f00037c02 */ /* 0x000fce0008000f00 */
.L_x_148:
[----:B-1----:R1:W2:Y:S02]  /*9bc0*/  SYNCS.PHASECHK.TRANS64.TRYWAIT P0, [R3+URZ+0xd0], R0 ;  /* 0x0000d000030075a7 */ /* 0x0022a400080011ff */
[----:B--2---:R-:W-:Y:S05]  /*9bd0*/  @!P0 NANOSLEEP.SYNCS 0x989680 ;  /* 0x009896800000895d */ /* 0x004fea0003900000 */
[----:B------:R-:W2:Y:S02]  /*9be0*/  @!P0 SYNCS.PHASECHK.TRANS64 P0, [R3+URZ+0xd0], R0 ;  /* 0x0000d000030085a7 */ /* 0x000ea400080010ff */
[----:B--2---:R-:W-:Y:S05]  /*9bf0*/  @!P0 BRA `(.L_x_148) ;  /* 0xfffffffc00f08947 */ /* 0x004fea000383ffff */
[----:B------:R-:W-:Y:S05]  /*9c00*/  BRA `(.L_x_149) ;  /* 0xffffff9800507947 */ /* 0x000fea000383ffff */
.L_x_64:
[----:B------:R-:W-:Y:S07]  /*9c10*/  MOV R0, UR5 ;  /* 0x0000000500007c02 */ /* 0x000fee0008000f00 */
.L_x_150:
[----:B-1----:R1:W2:Y:S02]  /*9c20*/  SYNCS.PHASECHK.TRANS64.TRYWAIT P0, [R0+URZ], R3 ;  /* 0x00000003000075a7 */ /* 0x0022a400080011ff */
[----:B--2---:R-:W-:Y:S05]  /*9c30*/  @!P0 NANOSLEEP.SYNCS 0x989680 ;  /* 0x009896800000895d */ /* 0x004fea0003900000 */
[----:B------:R-:W2:Y:S02]  /*9c40*/  @!P0 SYNCS.PHASECHK.TRANS64 P0, [R0+URZ], R3 ;  /* 0x00000003000085a7 */ /* 0x000ea400080010ff */
[----:B--2---:R-:W-:Y:S05]  /*9c50*/  @!P0 BRA `(.L_x_150) ;  /* 0xfffffffc00f08947 */ /* 0x004fea000383ffff */
[----:B------:R-:W-:Y:S05]  /*9c60*/  BRA `(.L_x_63) ;  /* 0xffffff98006c7947 */ /* 0x000fea000383ffff */
.L_x_67:
[----:B------:R-:W-:-:S07]  /*9c70*/  MOV R0, UR4 ;  /* 0x0000000400007c02 */ /* 0x000fce0008000f00 */
.L_x_151:
[----:B--2---:R2:W4:Y:S02]  /*9c80*/  SYNCS.PHASECHK.TRANS64.TRYWAIT P0, [R0+URZ], R3 ;  /* 0x00000003000075a7 */ /* 0x00452400080011ff */
[----:B----4-:R-:W-:Y:S05]  /*9c90*/  @!P0 NANOSLEEP.SYNCS 0x989680 ;  /* 0x009896800000895d */ /* 0x010fea0003900000 */
[----:B------:R-:W4:Y:S02]  /*9ca0*/  @!P0 SYNCS.PHASECHK.TRANS64 P0, [R0+URZ], R3 ;  /* 0x00000003000085a7 */ /* 0x000f2400080010ff */
[----:B----4-:R-:W-:Y:S05]  /*9cb0*/  @!P0 BRA `(.L_x_151) ;  /* 0xfffffffc00f08947 */ /* 0x010fea000383ffff */
[----:B------:R-:W-:Y:S05]  /*9cc0*/  BRA `(.L_x_152) ;  /* 0xffffff9c00487947 */ /* 0x000fea000383ffff */
.L_x_68:
[----:B------:R-:W-:-:S07]  /*9cd0*/  MOV R0, UR5 ;  /* 0x0000000500007c02 */ /* 0x000fce0008000f00 */
.L_x_153:
[----:B-1----:R1:W2:Y:S02]  /*9ce0*/  SYNCS.PHASECHK.TRANS64.TRYWAIT P0, [R0+URZ], R3 ;  /* 0x00000003000075a7 */ /* 0x0022a400080011ff */
[----:B--2---:R-:W-:Y:S05]  /*9cf0*/  @!P0 NANOSLEEP.SYNCS 0x989680 ;  /* 0x009896800000895d */ /* 0x004fea0003900000 */
[----:B------:R-:W2:Y:S02]  /*9d00*/  @!P0 SYNCS.PHASECHK.TRANS64 P0, [R0+URZ], R3 ;  /* 0x00000003000085a7 */ /* 0x000ea400080010ff */
[----:B--2---:R-:W-:Y:S05]  /*9d10*/  @!P0 BRA `(.L_x_153) ;  /* 0xfffffffc00f08947 */ /* 0x004fea000383ffff */
[----:B------:R-:W-:Y:S05]  /*9d20*/  BRA `(.L_x_154) ;  /* 0xffffff9c00547947 */ /* 0x000fea000383ffff */
.L_x_69:
[----:B------:R-:W-:-:S07]  /*9d30*/  MOV R0, UR5 ;  /* 0x0000000500007c02 */ /* 0x000fce0008000f00 */
.L_x_155:
[----:B-1----:R1:W2:Y:S02]  /*9d40*/  SYNCS.PHASECHK.TRANS64.TRYWAIT P0, [R0+URZ], R3 ;  /* 0x00000003000075a7 */ /* 0x0022a400080011ff */
[----:B--2---:R-:W-:Y:S05]  /*9d50*/  @!P0 NANOSLEEP.SYNCS 0x989680 ;  /* 0x009896800000895d */ /* 0x004fea0003900000 */
[----:B------:R-:W2:Y:S02]  /*9d60*/  @!P0 SYNCS.PHASECHK.TRANS64 P0, [R0+URZ], R3 ;  /* 0x00000003000085a7 */ /* 0x000ea400080010ff */
[----:B--2---:R-:W-:Y:S05]  /*9d70*/  @!P0 BRA `(.L_x_155) ;  /* 0xfffffffc00f08947 */ /* 0x004fea000383ffff */
[----:B------:R-:W-:Y:S05]  /*9d80*/  BRA `(.L_x_156) ;  /* 0xffffff9c00607947 */ /* 0x000fea000383ffff */
.L_x_70:
[----:B------:R-:W-:-:S07]  /*9d90*/  MOV R0, UR4 ;  /* 0x0000000400007c02 */ /* 0x000fce0008000f00 */
.L_x_157:
[----:B-1----:R1:W2:Y:S02]  /*9da0*/  SYNCS.PHASECHK.TRANS64.TRYWAIT P0, [R0+URZ], R3 ;  /* 0x00000003000075a7 */ /* 0x0022a400080011ff */
[----:B--2---:R-:W-:Y:S05]  /*9db0*/  @!P0 NANOSLEEP.SYNCS 0x989680 ;  /* 0x009896800000895d */ /* 0x004fea0003900000 */
[----:B------:R-:W2:Y:S02]  /*9dc0*/  @!P0 SYNCS.PHASECHK.TRANS64 P0, [R0+URZ], R3 ;  /* 0x00000003000085a7 */ /* 0x000ea400080010ff */
[----:B--2---:R-:W-:Y:S05]  /*9dd0*/  @!P0 BRA `(.L_x_157) ;  /* 0xfffffffc00f08947 */ /* 0x004fea000383ffff */
[----:B------:R-:W-:Y:S05]  /*9de0*/  BRA `(.L_x_158) ;  /* 0xffffff9c006c7947 */ /* 0x000fea000383ffff */
.L_x_75:
[----:B-1----:R1:W2:Y:S02]  /*9df0*/  SYNCS.PHASECHK.TRANS64.TRYWAIT P0, [R8+URZ+0x90], R5 ;  /* 0x00009005080075a7 */ /* 0x0022a400080011ff */
[----:B--2---:R-:W-:Y:S05]  /*9e00*/  @!P0 NANOSLEEP.SYNCS 0x989680 ;  /* 0x009896800000895d */ /* 0x004fea0003900000 */
[----:B------:R-:W2:Y:S02]  /*9e10*/  @!P0 SYNCS.PHASECHK.TRANS64 P0, [R8+URZ+0x90], R5 ;  /* 0x00009005080085a7 */ /* 0x000ea400080010ff */
[----:B--2---:R-:W-:Y:S05]  /*9e20*/  @!P0 BRA `(.L_x_75) ;  /* 0xfffffffc00f08947 */ /* 0x004fea000383ffff */
[----:B------:R-:W-:Y:S05]  /*9e30*/  BRA `(.L_x_159) ;  /* 0xffffffa000b07947 */ /* 0x000fea000383ffff */
.L_x_78:
[----:B------:R-:W-:Y:S07]  /*9e40*/  MOV R0, UR21 ;  /* 0x0000001500007c02 */ /* 0x000fee0008000f00 */
.L_x_160:
[----:B-1----:R1:W2:Y:S02]  /*9e50*/  SYNCS.PHASECHK.TRANS64.TRYWAIT P1, [R0+URZ+0x88], R5 ;  /* 0x00008805000075a7 */ /* 0x0022a400080211ff */
[----:B--2---:R-:W-:Y:S05]  /*9e60*/  @!P1 NANOSLEEP.SYNCS 0x989680 ;  /* 0x009896800000995d */ /* 0x004fea0003900000 */
[----:B------:R-:W2:Y:S02]  /*9e70*/  @!P1 SYNCS.PHASECHK.TRANS64 P1, [R0+URZ+0x88], R5 ;  /* 0x00008805000095a7 */ /* 0x000ea400080210ff */
[----:B--2---:R-:W-:Y:S05]  /*9e80*/  @!P1 BRA `(.L_x_160) ;  /* 0xfffffffc00f09947 */ /* 0x004fea000383ffff */
[----:B------:R-:W-:Y:S05]  /*9e90*/  BRA `(.L_x_77) ;  /* 0xffffffa8002c7947 */ /* 0x000fea000383ffff */
.L_x_81:
[----:B-1----:R-:W-:Y:S07]  /*9ea0*/  MOV R5, UR21 ;  /* 0x0000001500057c02 */ /* 0x002fee0008000f00 */
.L_x_161:
[----:B-1----:R1:W2:Y:S02]  /*9eb0*/  SYNCS.PHASECHK.TRANS64.TRYWAIT P0, [R5+URZ+0x60], R4 ;  /* 0x00006004050075a7 */ /* 0x0022a400080011ff */
[----:B--2---:R-:W-:Y:S05]  /*9ec0*/  @!P0 NANOSLEEP.SYNCS 0x989680 ;  /* 0x009896800000895d */ /* 0x004fea0003900000 */
[----:B------:R-:W2:Y:S02]  /*9ed0*/  @!P0 SYNCS.PHASECHK.TRANS64 P0, [R5+URZ+0x60], R4 ;  /* 0x00006004050085a7 */ /* 0x000ea400080010ff */
[----:B--2---:R-:W-:Y:S05]  /*9ee0*/  @!P0 BRA `(.L_x_161) ;  /* 0xfffffffc00f08947 */ /* 0x004fea000383ffff */
[----:B------:R-:W-:Y:S05]  /*9ef0*/  BRA `(.L_x_162) ;  /* 0xffffffa800847947 */ /* 0x000fea000383ffff */
.L_x_82:
[----:B------:R-:W-:Y:S07]  /*9f00*/  MOV R5, UR21 ;  /* 0x0000001500057c02 */ /* 0x000fee0008000f00 */
.L_x_163:
[----:B-1----:R1:W2:Y:S02]  /*9f10*/  SYNCS.PHASECHK.TRANS64.TRYWAIT P0, [R5+URZ+0x68], R4 ;  /* 0x00006804050075a7 */ /* 0x0022a400080011ff */
[----:B--2---:R-:W-:Y:S05]  /*9f20*/  @!P0 NANOSLEEP.SYNCS 0x989680 ;  /* 0x009896800000895d */ /* 0x004fea0003900000 */
[----:B------:R-:W2:Y:S02]  /*9f30*/  @!P0 SYNCS.PHASECHK.TRANS64 P0, [R5+URZ+0x68], R4 ;  /* 0x00006804050085a7 */ /* 0x000ea400080010ff */
[----:B--2---:R-:W-:Y:S05]  /*9f40*/  @!P0 BRA `(.L_x_163) ;  /* 0xfffffffc00f08947 */ /* 0x004fea000383ffff */
[----:B------:R-:W-:Y:S05]  /*9f50*/  BRA `(.L_x_164) ;  /* 0xffffffa800bc7947 */ /* 0x000fea000383ffff */
.L_x_83:
[----:B-1----:R-:W-:Y:S07]  /*9f60*/  MOV R5, UR21 ;  /* 0x0000001500057c02 */ /* 0x002fee0008000f00 */
.L_x_165:
[----:B-1----:R1:W2:Y:S02]  /*9f70*/  SYNCS.PHASECHK.TRANS64.TRYWAIT P0, [R5+URZ+0x70], R4 ;  /* 0x00007004050075a7 */ /* 0x0022a400080011ff */
[----:B--2---:R-:W-:Y:S05]  /*9f80*/  @!P0 NANOSLEEP.SYNCS 0x989680 ;  /* 0x009896800000895d */ /* 0x004fea0003900000 */
[----:B------:R-:W2:Y:S02]  /*9f90*/  @!P0 SYNCS.PHASECHK.TRANS64 P0, [R5+URZ+0x70], R4 ;  /* 0x00007004050085a7 */ /* 0x000ea400080010ff */
[----:B--2---:R-:W-:Y:S05]  /*9fa0*/  @!P0 BRA `(.L_x_165) ;  /* 0xfffffffc00f08947 */ /* 0x004fea000383ffff */
[----:B------:R-:W-:Y:S05]  /*9fb0*/  BRA `(.L_x_166) ;  /* 0xffffffac00007947 */ /* 0x000fea000383ffff */
.L_x_84:
[----:B-1----:R-:W-:Y:S07]  /*9fc0*/  MOV R5, UR21 ;  /* 0x0000001500057c02 */ /* 0x002fee0008000f00 */
.L_x_167:
[----:B-1----:R1:W2:Y:S02]  /*9fd0*/  SYNCS.PHASECHK.TRANS64.TRYWAIT P0, [R5+URZ+0x78], R4 ;  /* 0x00007804050075a7 */ /* 0x0022a400080011ff */
[----:B--2---:R-:W-:Y:S05]  /*9fe0*/  @!P0 NANOSLEEP.SYNCS 0x989680 ;  /* 0x009896800000895d */ /* 0x004fea0003900000 */
[----:B------:R-:W2:Y:S02]  /*9ff0*/  @!P0 SYNCS.PHASECHK.TRANS64 P0, [R5+URZ+0x78], R4 ;  /* 0x00007804050085a7 */ /* 0x000ea400080010ff */
[----:B--2---:R-:W-:Y:S05]  /*a000*/  @!P0 BRA `(.L_x_167) ;  /* 0xfffffffc00f08947 */ /* 0x004fea000383ffff */
[----:B------:R-:W-:Y:S05]  /*a010*/  BRA `(.L_x_168) ;  /* 0xffffffac00487947 */ /* 0x000fea000383ffff */
.L_x_86:
[----:B------:R-:W-:-:S07]  /*a020*/  MOV R0, UR21 ;  /* 0x0000001500007c02 */ /* 0x000fce0008000f00 */
.L_x_169:
[----:B-1----:R1:W2:Y:S02]  /*a030*/  SYNCS.PHASECHK.TRANS64.TRYWAIT P0, [R0+URZ+0x60], R3 ;  /* 0x00006003000075a7 */ /* 0x0022a400080011ff */
[----:B--2---:R-:W-:Y:S05]  /*a040*/  @!P0 NANOSLEEP.SYNCS 0x989680 ;  /* 0x009896800000895d */ /* 0x004fea0003900000 */
[----:B------:R-:W2:Y:S02]  /*a050*/  @!P0 SYNCS.PHASECHK.TRANS64 P0, [R0+URZ+0x60], R3 ;  /* 0x00006003000085a7 */ /* 0x000ea400080010ff */
[----:B--2---:R-:W-:Y:S05]  /*a060*/  @!P0 BRA `(.L_x_169) ;  /* 0xfffffffc00f08947 */ /* 0x004fea000383ffff */
[----:B------:R-:W-:Y:S05]  /*a070*/  BRA `(.L_x_170) ;  /* 0xffffffac00bc7947 */ /* 0x000fea000383ffff */
.L_x_87:
[----:B-1----:R-:W-:-:S07]  /*a080*/  MOV R0, UR21 ;  /* 0x0000001500007c02 */ /* 0x002fce0008000f00 */
.L_x_171:
[----:B-1----:R1:W2:Y:S02]  /*a090*/  SYNCS.PHASECHK.TRANS64.TRYWAIT P0, [R0+URZ+0x68], R3 ;  /* 0x00006803000075a7 */ /* 0x0022a400080011ff */
[----:B--2---:R-:W-:Y:S05]  /*a0a0*/  @!P0 NANOSLEEP.SYNCS 0x989680 ;  /* 0x009896800000895d */ /* 0x004fea0003900000 */
[----:B------:R-:W2:Y:S02]  /*a0b0*/  @!P0 SYNCS.PHASECHK.TRANS64 P0, [R0+URZ+0x68], R3 ;  /* 0x00006803000085a7 */ /* 0x000ea400080010ff */
[----:B--2---:R-:W-:Y:S05]  /*a0c0*/  @!P0 BRA `(.L_x_171) ;  /* 0xfffffffc00f08947 */ /* 0x004fea000383ffff */
[----:B------:R-:W-:Y:S05]  /*a0d0*/  BRA `(.L_x_172) ;  /* 0xffffffac00ac7947 */ /* 0x000fea000383ffff */
.L_x_88:
[----:B-1----:R-:W-:-:S07]  /*a0e0*/  MOV R0, UR21 ;  /* 0x0000001500007c02 */ /* 0x002fce0008000f00 */
.L_x_173:
[----:B-1----:R1:W2:Y:S02]  /*a0f0*/  SYNCS.PHASECHK.TRANS64.TRYWAIT P0, [R0+URZ+0x70], R3 ;  /* 0x00007003000075a7 */ /* 0x0022a400080011ff */
[----:B--2---:R-:W-:Y:S05]  /*a100*/  @!P0 NANOSLEEP.SYNCS 0x989680 ;  /* 0x009896800000895d */ /* 0x004fea0003900000 */
[----:B------:R-:W2:Y:S02]  /*a110*/  @!P0 SYNCS.PHASECHK.TRANS64 P0, [R0+URZ+0x70], R3 ;  /* 0x00007003000085a7 */ /* 0x000ea400080010ff */
[----:B--2---:R-:W-:Y:S05]  /*a120*/  @!P0 BRA `(.L_x_173) ;  /* 0xfffffffc00f08947 */ /* 0x004fea000383ffff */
[----:B------:R-:W-:Y:S05]  /*a130*/  BRA `(.L_x_174) ;  /* 0xffffffac009c7947 */ /* 0x000fea000383ffff */
.L_x_90:
[----:B-1----:R1:W2:Y:S02]  /*a140*/  SYNCS.PHASECHK.TRANS64.TRYWAIT P0, [R3+URZ+0x90], R0 ;  /* 0x00009000030075a7 */ /* 0x0022a400080011ff */
[----:B--2---:R-:W-:Y:S05]  /*a150*/  @!P0 NANOSLEEP.SYNCS 0x989680 ;  /* 0x009896800000895d */ /* 0x004fea0003900000 */
[----:B------:R-:W2:Y:S02]  /*a160*/  @!P0 SYNCS.PHASECHK.TRANS64 P0, [R3+URZ+0x90], R0 ;  /* 0x00009000030085a7 */ /* 0x000ea400080010ff */
[----:B--2---:R-:W-:Y:S05]  /*a170*/  @!P0 BRA `(.L_x_90) ;  /* 0xfffffffc00f08947 */ /* 0x004fea000383ffff */
[----:B------:R-:W-:Y:S05]  /*a180*/  BRA `(.L_x_175) ;  /* 0xffffffb0006c7947 */ /* 0x000fea000383ffff */
.L_x_101:
[----:B--2---:R2:W1:Y:S02]  /*a190*/  SYNCS.PHASECHK.TRANS64.TRYWAIT P1, [R2+URZ+0x40], R3 ;  /* 0x00004003020075a7 */ /* 0x00446400080211ff */
[----:B-1----:R-:W-:Y:S05]  /*a1a0*/  @!P1 NANOSLEEP.SYNCS 0x989680 ;  /* 0x009896800000995d */ /* 0x002fea0003900000 */
[----:B------:R-:W1:Y:S02]  /*a1b0*/  @!P1 SYNCS.PHASECHK.TRANS64 P1, [R2+URZ+0x40], R3 ;  /* 0x00004003020095a7 */ /* 0x000e6400080210ff */
[----:B-1----:R-:W-:Y:S05]  /*a1c0*/  @!P1 BRA `(.L_x_101) ;  /* 0xfffffffc00f09947 */ /* 0x002fea000383ffff */
[----:B------:R-:W-:Y:S05]  /*a1d0*/  BRA `(.L_x_100) ;  /* 0xffffffbc00e47947 */ /* 0x000fea000383ffff */
.L_x_103:
[----:B--2---:R2:W4:Y:S02]  /*a1e0*/  SYNCS.PHASECHK.TRANS64.TRYWAIT P0, [R71+URZ+0xb0], R4 ;  /* 0x0000b004470075a7 */ /* 0x00452400080011ff */
[----:B----4-:R-:W-:Y:S05]  /*a1f0*/  @!P0 NANOSLEEP.SYNCS 0x989680 ;  /* 0x009896800000895d */ /* 0x010fea0003900000 */
[----:B------:R-:W4:Y:S02]  /*a200*/  @!P0 SYNCS.PHASECHK.TRANS64 P0, [R71+URZ+0xb0], R4 ;  /* 0x0000b004470085a7 */ /* 0x000f2400080010ff */
[----:B----4-:R-:W-:Y:S05]  /*a210*/  @!P0 BRA `(.L_x_103) ;  /* 0xfffffffc00f08947 */ /* 0x010fea000383ffff */
[----:B------:R-:W-:Y:S05]  /*a220*/  BRA `(.L_x_102) ;  /* 0xffffffc000347947 */ /* 0x000fea000383ffff */
.L_x_111:
[----:B---3--:R3:W4:Y:S02]  /*a230*/  SYNCS.PHASECHK.TRANS64.TRYWAIT P0, [R112+URZ+0x40], R3 ;  /* 0x00004003700075a7 */ /* 0x00872400080011ff */
[----:B----4-:R-:W-:Y:S05]  /*a240*/  @!P0 NANOSLEEP.SYNCS 0x989680 ;  /* 0x009896800000895d */ /* 0x010fea0003900000 */
[----:B------:R-:W4:Y:S02]  /*a250*/  @!P0 SYNCS.PHASECHK.TRANS64 P0, [R112+URZ+0x40], R3 ;  /* 0x00004003700085a7 */ /* 0x000f2400080010ff */
[----:B----4-:R-:W-:Y:S05]  /*a260*/  @!P0 BRA `(.L_x_111) ;  /* 0xfffffffc00f08947 */ /* 0x010fea000383ffff */
[----:B------:R-:W-:Y:S05]  /*a270*/  BRA `(.L_x_110) ;  /* 0xffffffcc00287947 */ /* 0x000fea000383ffff */
.L_x_119:
[----:B---3--:R3:W4:Y:S02]  /*a280*/  SYNCS.PHASECHK.TRANS64.TRYWAIT P0, [R112+URZ+0x40], R5 ;  /* 0x00004005700075a7 */ /* 0x00872400080011ff */
[----:B----4-:R-:W-:Y:S05]  /*a290*/  @!P0 NANOSLEEP.SYNCS 0x989680 ;  /* 0x009896800000895d */ /* 0x010fea0003900000 */
[----:B------:R-:W4:Y:S02]  /*a2a0*/  @!P0 SYNCS.PHASECHK.TRANS64 P0, [R112+URZ+0x40], R5 ;  /* 0x00004005700085a7 */ /* 0x000f2400080010ff */
[----:B----4-:R-:W-:Y:S05]  /*a2b0*/  @!P0 BRA `(.L_x_119) ;  /* 0xfffffffc00f08947 */ /* 0x010fea000383ffff */
[----:B------:R-:W-:Y:S05]  /*a2c0*/  BRA `(.L_x_118) ;  /* 0xffffffd800687947 */ /* 0x000fea000383ffff */
.L_x_127:
[----:B---3--:R3:W4:Y:S02]  /*a2d0*/  SYNCS.PHASECHK.TRANS64.TRYWAIT P0, [R102+URZ+0x40], R3 ;  /* 0x00004003660075a7 */ /* 0x00872400080011ff */
[----:B----4-:R-:W-:Y:S05]  /*a2e0*/  @!P0 NANOSLEEP.SYNCS 0x989680 ;  /* 0x009896800000895d */ /* 0x010fea0003900000 */
[----:B------:R-:W4:Y:S02]  /*a2f0*/  @!P0 SYNCS.PHASECHK.TRANS64 P0, [R102+URZ+0x40], R3 ;  /* 0x00004003660085a7 */ /* 0x000f2400080010ff */
[----:B----4-:R-:W-:Y:S05]  /*a300*/  @!P0 BRA `(.L_x_127) ;  /* 0xfffffffc00f08947 */ /* 0x010fea000383ffff */
[----:B------:R-:W-:Y:S05]  /*a310*/  BRA `(.L_x_126) ;  /* 0xffffffe400b47947 */ /* 0x000fea000383ffff */
        .weak           $__internal_0_$__cuda_sm10x_tcgen05_guardrail_trap_col_being_dealloced_not_returned_by_alloc
        .type           $__internal_0_$__cuda_sm10x_tcgen05_guardrail_trap_col_being_dealloced_not_returned_by_alloc,@function
        .size           $__internal_0_$__cuda_sm10x_tcgen05_guardrail_trap_col_being_dealloced_not_returned_by_alloc,($__internal_1_$__cuda_sm10x_tcgen05_guardrail_trap_phase_invalid_during_alloc - $__internal_0_$__cuda_sm10x_tcgen05_guardrail_trap_col_being_dealloced_not_returned_by_alloc)
$__internal_0_$__cuda_sm10x_tcgen05_guardrail_trap_col_being_dealloced_not_returned_by_alloc:
[----:B------:R-:W-:Y:S05]  /*a320*/  BPT.TRAP 0x1 ;  /* 0x000000040000795c */ /* 0x000fea0000300000 */
[----:B------:R-:W-:-:S04]  /*a330*/  HFMA2 R3, -RZ, RZ, 0, 0 ;  /* 0x00000000ff037431 */ /* 0x000fc800000001ff */
[----:B------:R-:W-:Y:S05]  /*a340*/  RET.REL.NODEC R2 `(_ZN7cutlass13device_kernelINS_4gemm6kernel13GemmUniversalIN4cute5tupleIJiiiiEEENS1_10collective13CollectiveMmaINS1_35MainloopSm100TmaUmmaWarpSpecializedILi4ELi2ELi4ENS5_IJNS4_1CILi2EEENSA_ILi1EEESC_EEEEENS5_IJNSA_ILi64EEENSA_ILi256EEENSA_ILi128EEEEEENS_12float_e5m2_tENS5_IJlSC_lEEESJ_SK_NS4_8TiledMMAINS4_8MMA_AtomIJNS4_10MMA_TraitsINS4_19SM100_MMA_F8F6F4_SSEJSJ_SJ_fSF_SG_NS4_17integral_constantINS4_4UMMA5MajorELSR_0EEESS_NSP_INSQ_7ScaleInELST_0EEESU_EEEEEENS4_6LayoutINS5_IJSC_SC_SC_EEENS5_IJNSA_ILi0EEESZ_SZ_EEEEENS5_IJNS4_10UnderscoreES12_S12_EEEEENS4_13SM90_TMA_LOADENS4_14ComposedLayoutINS4_7SwizzleILi3ELi4ELi3EEENS4_18smem_ptr_flag_bitsILi8EEENSX_INS5_IJNSA_ILi8EEESH_EEENS5_IJSH_SC_EEEEEEEvNS4_8identityENS4_23SM90_TMA_LOAD_MULTICASTES1F_vS1G_EENS_8epilogue10collective18CollectiveEpilogueINS1J_23Sm100TmaWarpSpecializedILi4ELi2ELi32ELb0ELb0EEEJSI_NS5_IJNSX_ISF_SC_EES1O_EEESJ_SK_SJ_SK_NS1J_6fusion15FusionCallbacksIS1N_NS1Q_17LinearCombinationISJ_fSJ_fLNS_15FloatRoundStyleE2EEESI_S1P_JEEENS4_5SM1004TMEM4LOAD26SM100_TMEM_LOAD_16dp32b32xES15_NS16_INS17_ILi2ELi4ELi3EEES1A_NSX_INS5_IJS1B_SF_EEENS5_IJSF_SC_EEEEEEENS4_39AutoVectorizingCopyWithAssumedAlignmentILi128EEENS4_14SM90_TMA_STOREES24_S26_S26_EEEvvEEEEvNT_6ParamsE) ;  /* 0xffffff5c022c7950 */ /* 0x000fea0003c3ffff */
        .weak           $__internal_1_$__cuda_sm10x_tcgen05_guardrail_trap_phase_invalid_during_alloc
        .type           $__internal_1_$__cuda_sm10x_tcgen05_guardrail_trap_phase_invalid_during_alloc,@function
        .size           $__internal_1_$__cuda_sm10x_tcgen05_guardrail_trap_phase_invalid_during_alloc,($__internal_2_$__cuda_sm10x_tcgen05_guardrail_trap_unallocated_columns_being_dealloced - $__internal_1_$__cuda_sm10x_tcgen05_guardrail_trap_phase_invalid_during_alloc)
$__internal_1_$__cuda_sm10x_tcgen05_guardrail_trap_phase_invalid_during_alloc:
[----:B------:R-:W-:Y:S05]  /*a350*/  BPT.TRAP 0x1 ;  /* 0x000000040000795c */ /* 0x000fea0000300000 */
[----:B------:R-:W-:-:S04]  /*a360*/  MOV R5, 0x0 ;  /* 0x0000000000057802 */ /* 0x000fc80000000f00 */
[----:B------:R-:W-:Y:S05]  /*a370*/  RET.REL.NODEC R4 `(_ZN7cutlass13device_kernelINS_4gemm6kernel13GemmUniversalIN4cute5tupleIJiiiiEEENS1_10collective13CollectiveMmaINS1_35MainloopSm100TmaUmmaWarpSpecializedILi4ELi2ELi4ENS5_IJNS4_1CILi2EEENSA_ILi1EEESC_EEEEENS5_IJNSA_ILi64EEENSA_ILi256EEENSA_ILi128EEEEEENS_12float_e5m2_tENS5_IJlSC_lEEESJ_SK_NS4_8TiledMMAINS4_8MMA_AtomIJNS4_10MMA_TraitsINS4_19SM100_MMA_F8F6F4_SSEJSJ_SJ_fSF_SG_NS4_17integral_constantINS4_4UMMA5MajorELSR_0EEESS_NSP_INSQ_7ScaleInELST_0EEESU_EEEEEENS4_6LayoutINS5_IJSC_SC_SC_EEENS5_IJNSA_ILi0EEESZ_SZ_EEEEENS5_IJNS4_10UnderscoreES12_S12_EEEEENS4_13SM90_TMA_LOADENS4_14ComposedLayoutINS4_7SwizzleILi3ELi4ELi3EEENS4_18smem_ptr_flag_bitsILi8EEENSX_INS5_IJNSA_ILi8EEESH_EEENS5_IJSH_SC_EEEEEEEvNS4_8identityENS4_23SM90_TMA_LOAD_MULTICASTES1F_vS1G_EENS_8epilogue10collective18CollectiveEpilogueINS1J_23Sm100TmaWarpSpecializedILi4ELi2ELi32ELb0ELb0EEEJSI_NS5_IJNSX_ISF_SC_EES1O_EEESJ_SK_SJ_SK_NS1J_6fusion15FusionCallbacksIS1N_NS1Q_17LinearCombinationISJ_fSJ_fLNS_15FloatRoundStyleE2EEESI_S1P_JEEENS4_5SM1004TMEM4LOAD26SM100_TMEM_LOAD_16dp32b32xES15_NS16_INS17_ILi2ELi4ELi3EEES1A_NSX_INS5_IJS1B_SF_EEENS5_IJSF_SC_EEEEEEENS4_39AutoVectorizingCopyWithAssumedAlignmentILi128EEENS4_14SM90_TMA_STOREES24_S26_S26_EEEvvEEEEvNT_6ParamsE) ;  /* 0xffffff5c04207950 */ /* 0x000fea0003c3ffff */
        .weak           $__internal_2_$__cuda_sm10x_tcgen05_guardrail_trap_unallocated_columns_being_dealloced
        .type           $__internal_2_$__cuda_sm10x_tcgen05_guardrail_trap_unallocated_columns_being_dealloced,@function
        .size           $__internal_2_$__cuda_sm10x_tcgen05_guardrail_trap_unallocated_columns_being_dealloced,(.L_x_177 - $__internal_2_$__cuda_sm10x_tcgen05_guardrail_trap_unallocated_columns_being_dealloced)
$__internal_2_$__cuda_sm10x_tcgen05_guardrail_trap_unallocated_columns_being_dealloced:
[----:B------:R-:W-:Y:S05]  /*a380*/  BPT.TRAP 0x1 ;  /* 0x000000040000795c */ /* 0x000fea0000300000 */
[----:B------:R-:W-:-:S04]  /*a390*/  HFMA2 R3, -RZ, RZ, 0, 0 ;  /* 0x00000000ff037431 */ /* 0x000fc800000001ff */
[----:B------:R-:W-:Y:S05]  /*a3a0*/  RET.REL.NODEC R2 `(_ZN7cutlass13device_kernelINS_4gemm6kernel13GemmUniversalIN4cute5tupleIJiiiiEEENS1_10collective13CollectiveMmaINS1_35MainloopSm100TmaUmmaWarpSpecializedILi4ELi2ELi4ENS5_IJNS4_1CILi2EEENSA_ILi1EEESC_EEEEENS5_IJNSA_ILi64EEENSA_ILi256EEENSA_ILi128EEEEEENS_12float_e5m2_tENS5_IJlSC_lEEESJ_SK_NS4_8TiledMMAINS4_8MMA_AtomIJNS4_10MMA_TraitsINS4_19SM100_MMA_F8F6F4_SSEJSJ_SJ_fSF_SG_NS4_17integral_constantINS4_4UMMA5MajorELSR_0EEESS_NSP_INSQ_7ScaleInELST_0EEESU_EEEEEENS4_6LayoutINS5_IJSC_SC_SC_EEENS5_IJNSA_ILi0EEESZ_SZ_EEEEENS5_IJNS4_10UnderscoreES12_S12_EEEEENS4_13SM90_TMA_LOADENS4_14ComposedLayoutINS4_7SwizzleILi3ELi4ELi3EEENS4_18smem_ptr_flag_bitsILi8EEENSX_INS5_IJNSA_ILi8EEESH_EEENS5_IJSH_SC_EEEEEEEvNS4_8identityENS4_23SM90_TMA_LOAD_MULTICASTES1F_vS1G_EENS_8epilogue10collective18CollectiveEpilogueINS1J_23Sm100TmaWarpSpecializedILi4ELi2ELi32ELb0ELb0EEEJSI_NS5_IJNSX_ISF_SC_EES1O_EEESJ_SK_SJ_SK_NS1J_6fusion15FusionCallbacksIS1N_NS1Q_17LinearCombinationISJ_fSJ_fLNS_15FloatRoundStyleE2EEESI_S1P_JEEENS4_5SM1004TMEM4LOAD26SM100_TMEM_LOAD_16dp32b32xES15_NS16_INS17_ILi2ELi4ELi3EEES1A_NSX_INS5_IJS1B_SF_EEENS5_IJSF_SC_EEEEEEENS4_39AutoVectorizingCopyWithAssumedAlignmentILi128EEENS4_14SM90_TMA_STOREES24_S26_S26_EEEvvEEEEvNT_6ParamsE) ;  /* 0xffffff5c02147950 */ /* 0x000fea0003c3ffff */
.L_x_176:
[----:B------:R-:W-:-:S00]  /*a3b0*/  BRA `(.L_x_176) ;  /* 0xfffffffc00fc7947 */ /* 0x000fc0000383ffff */
[----:B------:R-:W-:-:S00]  /*a3c0*/  NOP ;  /* 0x0000000000007918 */ /* 0x000fc00000000000 */
        /* <DEDUP_REMOVED lines=11> */
.L_x_177:


//--------------------- .nv.global.init           --------------------------
	.section	.nv.global.init,"aw",@progbits
.nv.global.init:
	.type		$str$27,@object
	.size		$str$27,($str$28 - $str$27)
$str$27:
        /*0000*/ 	.byte	0x28, 0x61, 0x64, 0x64, 0x72, 0x65, 0x73, 0x73, 0x20, 0x26, 0x20, 0x6d, 0x61, 0x73, 0x6b, 0x29
        /*0010*/ 	.byte	0x20, 0x3d, 0x3d, 0x20, 0x30, 0x00
	.type		$str$28,@object
	.size		$str$28,($str$26 - $str$28)
$str$28:
        /*0016*/ 	.byte	0x2f, 0x74, 0x6d, 0x70, 0x2f, 0x63, 0x75, 0x74, 0x6c, 0x61, 0x73, 0x73, 0x5f, 0x73, 0x77, 0x65
        /*0026*/ 	.byte	0x65, 0x70, 0x5f, 0x73, 0x72, 0x63, 0x2f, 0x69, 0x6e, 0x63, 0x6c, 0x75, 0x64, 0x65, 0x2f, 0x63
        /*0036*/ 	.byte	0x75, 0x74, 0x65, 0x2f, 0x70, 0x6f, 0x69, 0x6e, 0x74, 0x65, 0x72, 0x5f, 0x66, 0x6c, 0x61, 0x67
        /*0046*/ 	.byte	0x67, 0x65, 0x64, 0x2e, 0x68, 0x70, 0x70, 0x00
	.type		$str$26,@object
	.size		$str$26,($str$25 - $str$26)
$str$26:
        /*004e*/ 	.byte	0x2f, 0x74, 0x6d, 0x70, 0x2f, 0x63, 0x75, 0x74, 0x6c, 0x61, 0x73, 0x73, 0x5f, 0x73, 0x77, 0x65
        /*005e*/ 	.byte	0x65, 0x70, 0x5f, 0x73, 0x72, 0x63, 0x2f, 0x69, 0x6e, 0x63, 0x6c, 0x75, 0x64, 0x65, 0x2f, 0x63
        /*006e*/ 	.byte	0x75, 0x74, 0x65, 0x2f, 0x61, 0x74, 0x6f, 0x6d, 0x2f, 0x63, 0x6f, 0x70, 0x79, 0x5f, 0x74, 0x72
        /*007e*/ 	.byte	0x61, 0x69, 0x74, 0x73, 0x5f, 0x73, 0x6d, 0x31, 0x30, 0x30, 0x2e, 0x68, 0x70, 0x70, 0x00
	.type		$str$25,@object
	.size		$str$25,(__unnamed_1 - $str$25)
$str$25:
        /*008d*/ 	.byte	0x28, 0x28, 0x75, 0x69, 0x6e, 0x74, 0x33, 0x32, 0x5f, 0x74, 0x28, 0x74, 0x68, 0x72, 0x65, 0x61
        /*009d*/ 	.byte	0x64, 0x49, 0x64, 0x78, 0x2e, 0x78, 0x29, 0x20, 0x2f, 0x20, 0x33, 0x32, 0x29, 0x20, 0x25, 0x20
        /*00ad*/ 	.byte	0x34, 0x29, 0x20, 0x3d, 0x3d, 0x20, 0x28, 0x28, 0x28, 0x74, 0x6d, 0x65, 0x6d, 0x5f, 0x61, 0x64
        /*00bd*/ 	.byte	0x64, 0x72, 0x20, 0x3e, 0x3e, 0x20, 0x31, 0x36, 0x29, 0x20, 0x2f, 0x20, 0x33, 0x32, 0x29, 0x20
        /*00cd*/ 	.byte	0x25, 0x20, 0x34, 0x29, 0x00
	.type		__unnamed_1,@object
	.size		__unnamed_1,(__unnamed_2 - __unnamed_1)
__unnamed_1:
        /*00d2*/ 	.byte	0x61, 0x75, 0x74, 0x6f, 0x20, 0x63, 0x75, 0x74, 0x65, 0x3a, 0x3a, 0x61, 0x73, 0x5f, 0x70, 0x6f
        /* <DEDUP_REMOVED lines=24> */
        /*0262*/ 	.byte	0x3c, 0x34, 0x30, 0x39, 0x36, 0x3e, 0x3e, 0x3e, 0x3e, 0x5d, 0x00
	.type		__unnamed_2,@object
	.size		__unnamed_2,(__unnamed_3 - __unnamed_2)
__unnamed_2:
        /* <DEDUP_REMOVED lines=26> */
	.type		__unnamed_3,@object
	.size		__unnamed_3,(.L_3 - __unnamed_3)
__unnamed_3:
        /* <DEDUP_REMOVED lines=40> */
        /*0688*/ 	.byte	0x74, 0x65, 0x3a, 0x3a, 0x43, 0x3c, 0x30, 0x3e, 0x3e, 0x3e, 0x3e, 0x5d, 0x00
.L_3:


//--------------------- .nv.shared._ZN7cutlass13device_kernelINS_4gemm6kernel13GemmUniversalIN4cute5tupleIJiiiiEEENS1_10collective13CollectiveMmaINS1_35MainloopSm100TmaUmmaWarpSpecializedILi4ELi2ELi4ENS5_IJNS4_1CILi2EEENSA_ILi1EEESC_EEEEENS5_IJNSA_ILi64EEENSA_ILi256EEENSA_ILi128EEEEEENS_12float_e5m2_tENS5_IJlSC_lEEESJ_SK_NS4_8TiledMMAINS4_8MMA_AtomIJNS4_10MMA_TraitsINS4_19SM100_MMA_F8F6F4_SSEJSJ_SJ_fSF_SG_NS4_17integral_constantINS4_4UMMA5MajorELSR_0EEESS_NSP_INSQ_7ScaleInELST_0EEESU_EEEEEENS4_6LayoutINS5_IJSC_SC_SC_EEENS5_IJNSA_ILi0EEESZ_SZ_EEEEENS5_IJNS4_10UnderscoreES12_S12_EEEEENS4_13SM90_TMA_LOADENS4_14ComposedLayoutINS4_7SwizzleILi3ELi4ELi3EEENS4_18smem_ptr_flag_bitsILi8EEENSX_INS5_IJNSA_ILi8EEESH_EEENS5_IJSH_SC_EEEEEEEvNS4_8identityENS4_23SM90_TMA_LOAD_MULTICASTES1F_vS1G_EENS_8epilogue10collective18CollectiveEpilogueINS1J_23Sm100TmaWarpSpecializedILi4ELi2ELi32ELb0ELb0EEEJSI_NS5_IJNSX_ISF_SC_EES1O_EEESJ_SK_SJ_SK_NS1J_6fusion15FusionCallbacksIS1N_NS1Q_17LinearCombinationISJ_fSJ_fLNS_15FloatRoundStyleE2EEESI_S1P_JEEENS4_5SM1004TMEM4LOAD26SM100_TMEM_LOAD_16dp32b32xES15_NS16_INS17_ILi2ELi4ELi3EEES1A_NSX_INS5_IJS1B_SF_EEENS5_IJSF_SC_EEEEEEENS4_39AutoVectorizingCopyWithAssumedAlignmentILi128EEENS4_14SM90_TMA_STOREES24_S26_S26_EEEvvEEEEvNT_6ParamsE --------------------------
	.section	.nv.shared._ZN7cutlass13device_kernelINS_4gemm6kernel13GemmUniversalIN4cute5tupleIJiiiiEEENS1_10collective13CollectiveMmaINS1_35MainloopSm100TmaUmmaWarpSpecializedILi4ELi2ELi4ENS5_IJNS4_1CILi2EEENSA_ILi1EEESC_EEEEENS5_IJNSA_ILi64EEENSA_ILi256EEENSA_ILi128EEEEEENS_12float_e5m2_tENS5_IJlSC_lEEESJ_SK_NS4_8TiledMMAINS4_8MMA_AtomIJNS4_10MMA_TraitsINS4_19SM100_MMA_F8F6F4_SSEJSJ_SJ_fSF_SG_NS4_17integral_constantINS4_4UMMA5MajorELSR_0EEESS_NSP_INSQ_7ScaleInELST_0EEESU_EEEEEENS4_6LayoutINS5_IJSC_SC_SC_EEENS5_IJNSA_ILi0EEESZ_SZ_EEEEENS5_IJNS4_10UnderscoreES12_S12_EEEEENS4_13SM90_TMA_LOADENS4_14ComposedLayoutINS4_7SwizzleILi3ELi4ELi3EEENS4_18smem_ptr_flag_bitsILi8EEENSX_INS5_IJNSA_ILi8EEESH_EEENS5_IJSH_SC_EEEEEEEvNS4_8identityENS4_23SM90_TMA_LOAD_MULTICASTES1F_vS1G_EENS_8epilogue10collective18CollectiveEpilogueINS1J_23Sm100TmaWarpSpecializedILi4ELi2ELi32ELb0ELb0EEEJSI_NS5_IJNSX_ISF_SC_EES1O_EEESJ_SK_SJ_SK_NS1J_6fusion15FusionCallbacksIS1N_NS1Q_17LinearCombinationISJ_fSJ_fLNS_15FloatRoundStyleE2EEESI_S1P_JEEENS4_5SM1004TMEM4LOAD26SM100_TMEM_LOAD_16dp32b32xES15_NS16_INS17_ILi2ELi4ELi3EEES1A_NSX_INS5_IJS1B_SF_EEENS5_IJSF_SC_EEEEEEENS4_39AutoVectorizingCopyWithAssumedAlignmentILi128EEENS4_14SM90_TMA_STOREES24_S26_S26_EEEvvEEEEvNT_6ParamsE,"aw",@nobits
	.sectionflags	@""
	.align	16
	.zero		1024


//--------------------- .nv.shared.reserved.0     --------------------------
	.section	.nv.shared.reserved.0,"aw",@nobits
	.weak		__nv_reservedSMEM_offset_0_alias
	.size		__nv_reservedSMEM_offset_0_alias, 0, 64
	.other		__nv_reservedSMEM_offset_0_alias,@"STO_CUDA_RESERVED_SHARED STV_DEFAULT"
__nv_reservedSMEM_offset_0_alias:
	.zero		0
.nv.shared.reserved.0:
	.zero		64
	.weak		__nv_reservedSMEM_tcgen05_partition
	.type		__nv_reservedSMEM_tcgen05_partition,@object
	.size		__nv_reservedSMEM_tcgen05_partition,(.L_0 - __nv_reservedSMEM_tcgen05_partition)
__nv_reservedSMEM_tcgen05_partition:
	.zero		32
.L_0:


//--------------------- .nv.global                --------------------------
	.section	.nv.global,"aw",@nobits
.nv.global:
	.type		_ZN40_INTERNAL_25d14288_4_k_cu_a57e2b1b_104994cute1_E,@object
	.size		_ZN40_INTERNAL_25d14288_4_k_cu_a57e2b1b_104994cute1_E,(_ZN40_INTERNAL_25d14288_4_k_cu_a57e2b1b_104994cuda3std3__45__cpo6cbeginE - _ZN40_INTERNAL_25d14288_4_k_cu_a57e2b1b_104994cute1_E)
_ZN40_INTERNAL_25d14288_4_k_cu_a57e2b1b_104994cute1_E:
	.zero		1
	.type		_ZN40_INTERNAL_25d14288_4_k_cu_a57e2b1b_104994cuda3std3__45__cpo6cbeginE,@object
	.size		_ZN40_INTERNAL_25d14288_4_k_cu_a57e2b1b_104994cuda3std3__45__cpo6cbeginE,(_ZN40_INTERNAL_25d14288_4_k_cu_a57e2b1b_104994cuda3std3__48in_placeE - _ZN40_INTERNAL_25d14288_4_k_cu_a57e2b1b_104994cuda3std3__45__cpo6cbeginE)
_ZN40_INTERNAL_25d14288_4_k_cu_a57e2b1b_104994cuda3std3__45__cpo6cbeginE:
	.zero		1
	.type		_ZN40_INTERNAL_25d14288_4_k_cu_a57e2b1b_104994cuda3std3__48in_placeE,@object
	.size		_ZN40_INTERNAL_25d14288_4_k_cu_a57e2b1b_104994cuda3std3__48in_placeE,(_ZN40_INTERNAL_25d14288_4_k_cu_a57e2b1b_104994cuda3std6ranges3__45__cpo9iter_moveE - _ZN40_INTERNAL_25d14288_4_k_cu_a57e2b1b_104994cuda3std3__48in_placeE)
_ZN40_INTERNAL_25d14288_4_k_cu_a57e2b1b_104994cuda3std3__48in_placeE:
	.zero		1
	.type		_ZN40_INTERNAL_25d14288_4_k_cu_a57e2b1b_104994cuda3std6ranges3__45__cpo9iter_moveE,@object
	.size		_ZN40_INTERNAL_25d14288_4_k_cu_a57e2b1b_104994cuda3std6ranges3__45__cpo9iter_moveE,(_ZN40_INTERNAL_25d14288_4_k_cu_a57e2b1b_104994cuda3std3__45__cpo5beginE - _ZN40_INTERNAL_25d14288_4_k_cu_a57e2b1b_104994cuda3std6ranges3__45__cpo9iter_moveE)
_ZN40_INTERNAL_25d14288_4_k_cu_a57e2b1b_104994cuda3std6ranges3__45__cpo9iter_moveE:
	.zero		1
	.type		_ZN40_INTERNAL_25d14288_4_k_cu_a57e2b1b_104994cuda3std3__45__cpo5beginE,@object
	.size		_ZN40_INTERNAL_25d14288_4_k_cu_a57e2b1b_104994cuda3std3__45__cpo5beginE,(_ZN40_INTERNAL_25d14288_4_k_cu_a57e2b1b_104994cuda3std3__442_GLOBAL__N__25d14288_4_k_cu_a57e2b1b_104996ignoreE - _ZN40_INTERNAL_25d14288_4_k_cu_a57e2b1b_104994cuda3std3__45__cpo5beginE)
_ZN40_INTERNAL_25d14288_4_k_cu_a57e2b1b_104994cuda3std3__45__cpo5beginE:
	.zero		1
	.type		_ZN40_INTERNAL_25d14288_4_k_cu_a57e2b1b_104994cuda3std3__442_GLOBAL__N__25d14288_4_k_cu_a57e2b1b_104996ignoreE,@object
	.size		_ZN40_INTERNAL_25d14288_4_k_cu_a57e2b1b_104994cuda3std3__442_GLOBAL__N__25d14288_4_k_cu_a57e2b1b_104996ignoreE,(_ZN40_INTERNAL_25d14288_4_k_cu_a57e2b1b_104994cute7productE - _ZN40_INTERNAL_25d14288_4_k_cu_a57e2b1b_104994cuda3std3__442_GLOBAL__N__25d14288_4_k_cu_a57e2b1b_104996ignoreE)
_ZN40_INTERNAL_25d14288_4_k_cu_a57e2b1b_104994cuda3std3__442_GLOBAL__N__25d14288_4_k_cu_a57e2b1b_104996ignoreE:
	.zero		1
	.type		_ZN40_INTERNAL_25d14288_4_k_cu_a57e2b1b_104994cute7productE,@object
	.size		_ZN40_INTERNAL_25d14288_4_k_cu_a57e2b1b_104994cute7productE,(_ZN40_INTERNAL_25d14288_4_k_cu_a57e2b1b_104994cuda3std3__45__cpo3endE - _ZN40_INTERNAL_25d14288_4_k_cu_a57e2b1b_104994cute7productE)
_ZN40_INTERNAL_25d14288_4_k_cu_a57e2b1b_104994cute7productE:
	.zero		1
	.type		_ZN40_INTERNAL_25d14288_4_k_cu_a57e2b1b_104994cuda3std3__45__cpo3endE,@object
	.size		_ZN40_INTERNAL_25d14288_4_k_cu_a57e2b1b_104994cuda3std3__45__cpo3endE,(_ZN40_INTERNAL_25d14288_4_k_cu_a57e2b1b_104994cuda3std3__419piecewise_constructE - _ZN40_INTERNAL_25d14288_4_k_cu_a57e2b1b_104994cuda3std3__45__cpo3endE)
_ZN40_INTERNAL_25d14288_4_k_cu_a57e2b1b_104994cuda3std3__45__cpo3endE:
	.zero		1
	.type		_ZN40_INTERNAL_25d14288_4_k_cu_a57e2b1b_104994cuda3std3__419piecewise_constructE,@object
	.size		_ZN40_INTERNAL_25d14288_4_k_cu_a57e2b1b_104994cuda3std3__419piecewise_constructE,(_ZN40_INTERNAL_25d14288_4_k_cu_a57e2b1b_104994cuda3std3__45__cpo4cendE - _ZN40_INTERNAL_25d14288_4_k_cu_a57e2b1b_104994cuda3std3__419piecewise_constructE)
_ZN40_INTERNAL_25d14288_4_k_cu_a57e2b1b_104994cuda3std3__419piecewise_constructE:
	.zero		1
	.type		_ZN40_INTERNAL_25d14288_4_k_cu_a57e2b1b_104994cuda3std3__45__cpo4cendE,@object
	.size		_ZN40_INTERNAL_25d14288_4_k_cu_a57e2b1b_104994cuda3std3__45__cpo4cendE,(_ZN40_INTERNAL_25d14288_4_k_cu_a57e2b1b_104994cuda3std6ranges3__45__cpo4swapE - _ZN40_INTERNAL_25d14288_4_k_cu_a57e2b1b_104994cuda3std3__45__cpo4cendE)
_ZN40_INTERNAL_25d14288_4_k_cu_a57e2b1b_104994cuda3std3__45__cpo4cendE:
	.zero		1
	.type		_ZN40_INTERNAL_25d14288_4_k_cu_a57e2b1b_104994cuda3std6ranges3__45__cpo4swapE,@object
	.size		_ZN40_INTERNAL_25d14288_4_k_cu_a57e2b1b_104994cuda3std6ranges3__45__cpo4swapE,(.L_11 - _ZN40_INTERNAL_25d14288_4_k_cu_a57e2b1b_104994cuda3std6ranges3__45__cpo4swapE)
_ZN40_INTERNAL_25d14288_4_k_cu_a57e2b1b_104994cuda3std6ranges3__45__cpo4swapE:
	.zero		1
.L_11:


//--------------------- .nv.constant0._ZN7cutlass13device_kernelINS_4gemm6kernel13GemmUniversalIN4cute5tupleIJiiiiEEENS1_10collective13CollectiveMmaINS1_35MainloopSm100TmaUmmaWarpSpecializedILi4ELi2ELi4ENS5_IJNS4_1CILi2EEENSA_ILi1EEESC_EEEEENS5_IJNSA_ILi64EEENSA_ILi256EEENSA_ILi128EEEEEENS_12float_e5m2_tENS5_IJlSC_lEEESJ_SK_NS4_8TiledMMAINS4_8MMA_AtomIJNS4_10MMA_TraitsINS4_19SM100_MMA_F8F6F4_SSEJSJ_SJ_fSF_SG_NS4_17integral_constantINS4_4UMMA5MajorELSR_0EEESS_NSP_INSQ_7ScaleInELST_0EEESU_EEEEEENS4_6LayoutINS5_IJSC_SC_SC_EEENS5_IJNSA_ILi0EEESZ_SZ_EEEEENS5_IJNS4_10UnderscoreES12_S12_EEEEENS4_13SM90_TMA_LOADENS4_14ComposedLayoutINS4_7SwizzleILi3ELi4ELi3EEENS4_18smem_ptr_flag_bitsILi8EEENSX_INS5_IJNSA_ILi8EEESH_EEENS5_IJSH_SC_EEEEEEEvNS4_8identityENS4_23SM90_TMA_LOAD_MULTICASTES1F_vS1G_EENS_8epilogue10collective18CollectiveEpilogueINS1J_23Sm100TmaWarpSpecializedILi4ELi2ELi32ELb0ELb0EEEJSI_NS5_IJNSX_ISF_SC_EES1O_EEESJ_SK_SJ_SK_NS1J_6fusion15FusionCallbacksIS1N_NS1Q_17LinearCombinationISJ_fSJ_fLNS_15FloatRoundStyleE2EEESI_S1P_JEEENS4_5SM1004TMEM4LOAD26SM100_TMEM_LOAD_16dp32b32xES15_NS16_INS17_ILi2ELi4ELi3EEES1A_NSX_INS5_IJS1B_SF_EEENS5_IJSF_SC_EEEEEEENS4_39AutoVectorizingCopyWithAssumedAlignmentILi128EEENS4_14SM90_TMA_STOREES24_S26_S26_EEEvvEEEEvNT_6ParamsE --------------------------
	.section	.nv.constant0._ZN7cutlass13device_kernelINS_4gemm6kernel13GemmUniversalIN4cute5tupleIJiiiiEEENS1_10collective13CollectiveMmaINS1_35MainloopSm100TmaUmmaWarpSpecializedILi4ELi2ELi4ENS5_IJNS4_1CILi2EEENSA_ILi1EEESC_EEEEENS5_IJNSA_ILi64EEENSA_ILi256EEENSA_ILi128EEEEEENS_12float_e5m2_tENS5_IJlSC_lEEESJ_SK_NS4_8TiledMMAINS4_8MMA_AtomIJNS4_10MMA_TraitsINS4_19SM100_MMA_F8F6F4_SSEJSJ_SJ_fSF_SG_NS4_17integral_constantINS4_4UMMA5MajorELSR_0EEESS_NSP_INSQ_7ScaleInELST_0EEESU_EEEEEENS4_6LayoutINS5_IJSC_SC_SC_EEENS5_IJNSA_ILi0EEESZ_SZ_EEEEENS5_IJNS4_10UnderscoreES12_S12_EEEEENS4_13SM90_TMA_LOADENS4_14ComposedLayoutINS4_7SwizzleILi3ELi4ELi3EEENS4_18smem_ptr_flag_bitsILi8EEENSX_INS5_IJNSA_ILi8EEESH_EEENS5_IJSH_SC_EEEEEEEvNS4_8identityENS4_23SM90_TMA_LOAD_MULTICASTES1F_vS1G_EENS_8epilogue10collective18CollectiveEpilogueINS1J_23Sm100TmaWarpSpecializedILi4ELi2ELi32ELb0ELb0EEEJSI_NS5_IJNSX_ISF_SC_EES1O_EEESJ_SK_SJ_SK_NS1J_6fusion15FusionCallbacksIS1N_NS1Q_17LinearCombinationISJ_fSJ_fLNS_15FloatRoundStyleE2EEESI_S1P_JEEENS4_5SM1004TMEM4LOAD26SM100_TMEM_LOAD_16dp32b32xES15_NS16_INS17_ILi2ELi4ELi3EEES1A_NSX_INS5_IJS1B_SF_EEENS5_IJSF_SC_EEEEEEENS4_39AutoVectorizingCopyWithAssumedAlignmentILi128EEENS4_14SM90_TMA_STOREES24_S26_S26_EEEvvEEEEvNT_6ParamsE,"a",@progbits
	.sectionflags	@""
	.align	4
.nv.constant0._ZN7cutlass13device_kernelINS_4gemm6kernel13GemmUniversalIN4cute5tupleIJiiiiEEENS1_10collective13CollectiveMmaINS1_35MainloopSm100TmaUmmaWarpSpecializedILi4ELi2ELi4ENS5_IJNS4_1CILi2EEENSA_ILi1EEESC_EEEEENS5_IJNSA_ILi64EEENSA_ILi256EEENSA_ILi128EEEEEENS_12float_e5m2_tENS5_IJlSC_lEEESJ_SK_NS4_8TiledMMAINS4_8MMA_AtomIJNS4_10MMA_TraitsINS4_19SM100_MMA_F8F6F4_SSEJSJ_SJ_fSF_SG_NS4_17integral_constantINS4_4UMMA5MajorELSR_0EEESS_NSP_INSQ_7ScaleInELST_0EEESU_EEEEEENS4_6LayoutINS5_IJSC_SC_SC_EEENS5_IJNSA_ILi0EEESZ_SZ_EEEEENS5_IJNS4_10UnderscoreES12_S12_EEEEENS4_13SM90_TMA_LOADENS4_14ComposedLayoutINS4_7SwizzleILi3ELi4ELi3EEENS4_18smem_ptr_flag_bitsILi8EEENSX_INS5_IJNSA_ILi8EEESH_EEENS5_IJSH_SC_EEEEEEEvNS4_8identityENS4_23SM90_TMA_LOAD_MULTICASTES1F_vS1G_EENS_8epilogue10collective18CollectiveEpilogueINS1J_23Sm100TmaWarpSpecializedILi4ELi2ELi32ELb0ELb0EEEJSI_NS5_IJNSX_ISF_SC_EES1O_EEESJ_SK_SJ_SK_NS1J_6fusion15FusionCallbacksIS1N_NS1Q_17LinearCombinationISJ_fSJ_fLNS_15FloatRoundStyleE2EEESI_S1P_JEEENS4_5SM1004TMEM4LOAD26SM100_TMEM_LOAD_16dp32b32xES15_NS16_INS17_ILi2ELi4ELi3EEES1A_NSX_INS5_IJS1B_SF_EEENS5_IJSF_SC_EEEEEEENS4_39AutoVectorizingCopyWithAssumedAlignmentILi128EEENS4_14SM90_TMA_STOREES24_S26_S26_EEEvvEEEEvNT_6ParamsE:
	.zero		2944


//--------------------- SYMBOLS --------------------------

	.type		.nv.reservedSmem.offset0,@object
	.size		.nv.reservedSmem.offset0,0x4
	.type		.nv.reservedSmem.cap,@object
	.size		.nv.reservedSmem.cap,0x4
	.type		__assertfail,@function
